def attn_fwd(
    Q,
    K,
    V,
    Out,
    Lse,
    sm_scale,
    stride_qz,
    stride_qh,
    stride_qm,
    stride_qk,
    stride_kz,
    stride_kh,
    stride_kn,
    stride_kk,
    stride_vz,
    stride_vh,
    stride_vn,
    stride_vk,
    stride_oz,
    stride_oh,
    stride_om,
    stride_ok,
    seqlen_q,
    seqlen_k,
    BLOCK_M: tl.constexpr,
    BLOCK_N: tl.constexpr,
    HEAD_DIM: tl.constexpr,
    CAUSAL: tl.constexpr,
):
    start_m = tl.program_id(0)
    off_hz = tl.program_id(1)
    q_off = off_hz * stride_qh
    k_off = off_hz * stride_kh
    v_off = off_hz * stride_vh
    offs_m = start_m * BLOCK_M + tl.arange(0, BLOCK_M)
    offs_d = tl.arange(0, HEAD_DIM)
    offs_n = tl.arange(0, BLOCK_N)
    q_ptrs = Q + q_off + offs_m[:, None] * stride_qm + offs_d[None, :] * stride_qk
    k_ptrs = K + k_off + offs_d[:, None] * stride_kk + offs_n[None, :] * stride_kn
    v_ptrs = V + v_off + offs_n[:, None] * stride_vn + offs_d[None, :] * stride_vk
    m_i = tl.full([BLOCK_M], float("-inf"), dtype=tl.float32)
    l_i = tl.zeros([BLOCK_M], dtype=tl.float32) + 1.0
    acc = tl.zeros([BLOCK_M, HEAD_DIM], dtype=tl.float32)
    q = tl.load(q_ptrs)
    acc, l_i, m_i = _attn_fwd_inner(
        acc,
        l_i,
        m_i,
        q,
        k_ptrs,
        v_ptrs,
        sm_scale,
        stride_kn,
        stride_vn,
        start_m,
        seqlen_k,
        BLOCK_M,
        BLOCK_N,
        HEAD_DIM,
        CAUSAL,
    )
    acc = acc / l_i[:, None]
    lse = m_i + tl.math.log2(l_i) / 1.4426950408889634
    o_ptrs = (
        Out
        + off_hz * stride_oh
        + offs_m[:, None] * stride_om
        + offs_d[None, :] * stride_ok
    )
    tl.store(o_ptrs, acc.to(Out.dtype.element_ty))
    tl.store(Lse + off_hz * seqlen_q + offs_m, lse)

# config = {"BLOCK_M": 64, "BLOCK_N": 16, "HEAD_DIM": 64, "arch": "sm_100", "causal": false, "dtype": "fp16", "num_stages": 4, "num_warps": 4}
# arch = sm_100


// ===== COMPILED SASS (sm_100a) =====

	.target	sm_100a

	.elftype	@"ET_EXEC"


//--------------------- .note.nv.tkinfo           --------------------------
	.section	.note.nv.tkinfo,"",@"SHT_NOTE"
	.sectionflags	@"SHF_NOTE_NV_TKINFO"
	.tkinfo
        /*0018*/ 	.word	0x00000081
        /*0030*/ 	.string	""
        /*0030*/ 	.string	"ptxas-blackwell"
        /*0030*/ 	.string	"Cuda compilation tools, release 12.9, V12.9.86"
        /*0030*/ 	.string	"Build cuda_12.9.r12.9/compiler.36037853_0"
        /*0030*/ 	.string	"-v  -suppress-debug-info  -lineinfo  -arch sm_100a "



//--------------------- .note.nv.cuver            --------------------------
	.section	.note.nv.cuver,"",@"SHT_NOTE"
	.sectionflags	@"SHF_NOTE_NV_CUVER"
        /*0018*/ 	.short	0x0001
        /*001a*/ 	.short	0x0064
        /*001c*/ 	.short	0x0001
        /*001e*/ 	.short	0x0000
        /*0020*/ 	.short	0x0001
        /*0022*/ 	.short	0x0000


//--------------------- .nv.info                  --------------------------
	.section	.nv.info,"",@"SHT_CUDA_INFO"
	.align	4


	//----- nvinfo : EIATTR_REGCOUNT
	.align		4
        /*0000*/ 	.byte	0x04, 0x2f
        /*0002*/ 	.short	(.L_5 - .L_4)
	.align		4
.L_4:
        /*0004*/ 	.word	index@(attn_fwd)
        /*0008*/ 	.word	0x00000050


	//----- nvinfo : EIATTR_FRAME_SIZE
	.align		4
.L_5:
        /*000c*/ 	.byte	0x04, 0x11
        /*000e*/ 	.short	(.L_7 - .L_6)
	.align		4
.L_6:
        /*0010*/ 	.word	index@($__internal_2_$__cuda_sm10x_tcgen05_guardrail_trap_unallocated_columns_being_dealloced)
        /*0014*/ 	.word	0x00000000


	//----- nvinfo : EIATTR_FRAME_SIZE
	.align		4
.L_7:
        /*0018*/ 	.byte	0x04, 0x11
        /*001a*/ 	.short	(.L_9 - .L_8)
	.align		4
.L_8:
        /*001c*/ 	.word	index@($__internal_1_$__cuda_sm10x_tcgen05_guardrail_trap_phase_invalid_during_alloc)
        /*0020*/ 	.word	0x00000000


	//----- nvinfo : EIATTR_FRAME_SIZE
	.align		4
.L_9:
        /*0024*/ 	.byte	0x04, 0x11
        /*0026*/ 	.short	(.L_11 - .L_10)
	.align		4
.L_10:
        /*0028*/ 	.word	index@($__internal_0_$__cuda_sm10x_tcgen05_guardrail_trap_col_being_dealloced_not_returned_by_alloc)
        /*002c*/ 	.word	0x00000000


	//----- nvinfo : EIATTR_FRAME_SIZE
	.align		4
.L_11:
        /*0030*/ 	.byte	0x04, 0x11
        /*0032*/ 	.short	(.L_13 - .L_12)
	.align		4
.L_12:
        /*0034*/ 	.word	index@(attn_fwd)
        /*0038*/ 	.word	0x00000000


	//----- nvinfo : EIATTR_MIN_STACK_SIZE
	.align		4
.L_13:
        /*003c*/ 	.byte	0x04, 0x12
        /*003e*/ 	.short	(.L_15 - .L_14)
	.align		4
.L_14:
        /*0040*/ 	.word	index@(attn_fwd)
        /*0044*/ 	.word	0x00000000
.L_15:


//--------------------- .nv.info.attn_fwd         --------------------------
	.section	.nv.info.attn_fwd,"",@"SHT_CUDA_INFO"
	.sectionflags	@""
	.align	4


	//----- nvinfo : EIATTR_CUDA_API_VERSION
	.align		4
        /*0000*/ 	.byte	0x04, 0x37
        /*0002*/ 	.short	(.L_17 - .L_16)
.L_16:
        /*0004*/ 	.word	0x00000081


	//----- nvinfo : EIATTR_KPARAM_INFO
	.align		4
.L_17:
        /*0008*/ 	.byte	0x04, 0x17
        /*000a*/ 	.short	(.L_19 - .L_18)
.L_18:
        /*000c*/ 	.word	0x00000000
        /*0010*/ 	.short	0x0019
        /*0012*/ 	.short	0x0080
        /*0014*/ 	.byte	0x00, 0xf4, 0x21, 0x00


	//----- nvinfo : EIATTR_KPARAM_INFO
	.align		4
.L_19:
        /*0018*/ 	.byte	0x04, 0x17
        /*001a*/ 	.short	(.L_21 - .L_20)
.L_20:
        /*001c*/ 	.word	0x00000000
        /*0020*/ 	.short	0x0018
        /*0022*/ 	.short	0x0078
        /*0024*/ 	.byte	0x00, 0xf4, 0x21, 0x00


	//----- nvinfo : EIATTR_KPARAM_INFO
	.align		4
.L_21:
        /*0028*/ 	.byte	0x04, 0x17
        /*002a*/ 	.short	(.L_23 - .L_22)
.L_22:
        /*002c*/ 	.word	0x00000000
        /*0030*/ 	.short	0x0017
        /*0032*/ 	.short	0x0070
        /*0034*/ 	.byte	0x00, 0xf0, 0x11, 0x00


	//----- nvinfo : EIATTR_KPARAM_INFO
	.align		4
.L_23:
        /*0038*/ 	.byte	0x04, 0x17
        /*003a*/ 	.short	(.L_25 - .L_24)
.L_24:
        /*003c*/ 	.word	0x00000000
        /*0040*/ 	.short	0x0016
        /*0042*/ 	.short	0x006c
        /*0044*/ 	.byte	0x00, 0xf0, 0x11, 0x00


	//----- nvinfo : EIATTR_KPARAM_INFO
	.align		4
.L_25:
        /*0048*/ 	.byte	0x04, 0x17
        /*004a*/ 	.short	(.L_27 - .L_26)
.L_26:
        /*004c*/ 	.word	0x00000000
        /*0050*/ 	.short	0x0015
        /*0052*/ 	.short	0x0068
        /*0054*/ 	.byte	0x00, 0xf0, 0x11, 0x00


	//----- nvinfo : EIATTR_KPARAM_INFO
	.align		4
.L_27:
        /*0058*/ 	.byte	0x04, 0x17
        /*005a*/ 	.short	(.L_29 - .L_28)
.L_28:
        /*005c*/ 	.word	0x00000000
        /*0060*/ 	.short	0x0014
        /*0062*/ 	.short	0x0064
        /*0064*/ 	.byte	0x00, 0xf0, 0x11, 0x00


	//----- nvinfo : EIATTR_KPARAM_INFO
	.align		4
.L_29:
        /*0068*/ 	.byte	0x04, 0x17
        /*006a*/ 	.short	(.L_31 - .L_30)
.L_30:
        /*006c*/ 	.word	0x00000000
        /*0070*/ 	.short	0x0013
        /*0072*/ 	.short	0x0060
        /*0074*/ 	.byte	0x00, 0xf0, 0x11, 0x00


	//----- nvinfo : EIATTR_KPARAM_INFO
	.align		4
.L_31:
        /*0078*/ 	.byte	0x04, 0x17
        /*007a*/ 	.short	(.L_33 - .L_32)
.L_32:
        /*007c*/ 	.word	0x00000000
        /*0080*/ 	.short	0x0012
        /*0082*/ 	.short	0x005c
        /*0084*/ 	.byte	0x00, 0xf0, 0x11, 0x00


	//----- nvinfo : EIATTR_KPARAM_INFO
	.align		4
.L_33:
        /*0088*/ 	.byte	0x04, 0x17
        /*008a*/ 	.short	(.L_35 - .L_34)
.L_34:
        /*008c*/ 	.word	0x00000000
        /*0090*/ 	.short	0x0011
        /*0092*/ 	.short	0x0058
        /*0094*/ 	.byte	0x00, 0xf0, 0x11, 0x00


	//----- nvinfo : EIATTR_KPARAM_INFO
	.align		4
.L_35:
        /*0098*/ 	.byte	0x04, 0x17
        /*009a*/ 	.short	(.L_37 - .L_36)
.L_36:
        /*009c*/ 	.word	0x00000000
        /*00a0*/ 	.short	0x0010
        /*00a2*/ 	.short	0x0054
        /*00a4*/ 	.byte	0x00, 0xf0, 0x11, 0x00


	//----- nvinfo : EIATTR_KPARAM_INFO
	.align		4
.L_37:
        /*00a8*/ 	.byte	0x04, 0x17
        /*00aa*/ 	.short	(.L_39 - .L_38)
.L_38:
        /*00ac*/ 	.word	0x00000000
        /*00b0*/ 	.short	0x000f
        /*00b2*/ 	.short	0x0050
        /*00b4*/ 	.byte	0x00, 0xf0, 0x11, 0x00


	//----- nvinfo : EIATTR_KPARAM_INFO
	.align		4
.L_39:
        /*00b8*/ 	.byte	0x04, 0x17
        /*00ba*/ 	.short	(.L_41 - .L_40)
.L_40:
        /*00bc*/ 	.word	0x00000000
        /*00c0*/ 	.short	0x000e
        /*00c2*/ 	.short	0x004c
        /*00c4*/ 	.byte	0x00, 0xf0, 0x11, 0x00


	//----- nvinfo : EIATTR_KPARAM_INFO
	.align		4
.L_41:
        /*00c8*/ 	.byte	0x04, 0x17
        /*00ca*/ 	.short	(.L_43 - .L_42)
.L_42:
        /*00cc*/ 	.word	0x00000000
        /*00d0*/ 	.short	0x000d
        /*00d2*/ 	.short	0x0048
        /*00d4*/ 	.byte	0x00, 0xf0, 0x11, 0x00


	//----- nvinfo : EIATTR_KPARAM_INFO
	.align		4
.L_43:
        /*00d8*/ 	.byte	0x04, 0x17
        /*00da*/ 	.short	(.L_45 - .L_44)
.L_44:
        /*00dc*/ 	.word	0x00000000
        /*00e0*/ 	.short	0x000c
        /*00e2*/ 	.short	0x0044
        /*00e4*/ 	.byte	0x00, 0xf0, 0x11, 0x00


	//----- nvinfo : EIATTR_KPARAM_INFO
	.align		4
.L_45:
        /*00e8*/ 	.byte	0x04, 0x17
        /*00ea*/ 	.short	(.L_47 - .L_46)
.L_46:
        /*00ec*/ 	.word	0x00000000
        /*00f0*/ 	.short	0x000b
        /*00f2*/ 	.short	0x0040
        /*00f4*/ 	.byte	0x00, 0xf0, 0x11, 0x00


	//----- nvinfo : EIATTR_KPARAM_INFO
	.align		4
.L_47:
        /*00f8*/ 	.byte	0x04, 0x17
        /*00fa*/ 	.short	(.L_49 - .L_48)
.L_48:
        /*00fc*/ 	.word	0x00000000
        /*0100*/ 	.short	0x000a
        /*0102*/ 	.short	0x003c
        /*0104*/ 	.byte	0x00, 0xf0, 0x11, 0x00


	//----- nvinfo : EIATTR_KPARAM_INFO
	.align		4
.L_49:
        /*0108*/ 	.byte	0x04, 0x17
        /*010a*/ 	.short	(.L_51 - .L_50)
.L_50:
        /*010c*/ 	.word	0x00000000
        /*0110*/ 	.short	0x0009
        /*0112*/ 	.short	0x0038
        /*0114*/ 	.byte	0x00, 0xf0, 0x11, 0x00


	//----- nvinfo : EIATTR_KPARAM_INFO
	.align		4
.L_51:
        /*0118*/ 	.byte	0x04, 0x17
        /*011a*/ 	.short	(.L_53 - .L_52)
.L_52:
        /*011c*/ 	.word	0x00000000
        /*0120*/ 	.short	0x0008
        /*0122*/ 	.short	0x0034
        /*0124*/ 	.byte	0x00, 0xf0, 0x11, 0x00


	//----- nvinfo : EIATTR_KPARAM_INFO
	.align		4
.L_53:
        /*0128*/ 	.byte	0x04, 0x17
        /*012a*/ 	.short	(.L_55 - .L_54)
.L_54:
        /*012c*/ 	.word	0x00000000
        /*0130*/ 	.short	0x0007
        /*0132*/ 	.short	0x0030
        /*0134*/ 	.byte	0x00, 0xf0, 0x11, 0x00


	//----- nvinfo : EIATTR_KPARAM_INFO
	.align		4
.L_55:
        /*0138*/ 	.byte	0x04, 0x17
        /*013a*/ 	.short	(.L_57 - .L_56)
.L_56:
        /*013c*/ 	.word	0x00000000
        /*0140*/ 	.short	0x0006
        /*0142*/ 	.short	0x002c
        /*0144*/ 	.byte	0x00, 0xf0, 0x11, 0x00


	//----- nvinfo : EIATTR_KPARAM_INFO
	.align		4
.L_57:
        /*0148*/ 	.byte	0x04, 0x17
        /*014a*/ 	.short	(.L_59 - .L_58)
.L_58:
        /*014c*/ 	.word	0x00000000
        /*0150*/ 	.short	0x0005
        /*0152*/ 	.short	0x0028
        /*0154*/ 	.byte	0x00, 0xf0, 0x11, 0x00


	//----- nvinfo : EIATTR_KPARAM_INFO
	.align		4
.L_59:
        /*0158*/ 	.byte	0x04, 0x17
        /*015a*/ 	.short	(.L_61 - .L_60)
.L_60:
        /*015c*/ 	.word	0x00000000
        /*0160*/ 	.short	0x0004
        /*0162*/ 	.short	0x0020
        /*0164*/ 	.byte	0x00, 0xf4, 0x21, 0x00


	//----- nvinfo : EIATTR_KPARAM_INFO
	.align		4
.L_61:
        /*0168*/ 	.byte	0x04, 0x17
        /*016a*/ 	.short	(.L_63 - .L_62)
.L_62:
        /*016c*/ 	.word	0x00000000
        /*0170*/ 	.short	0x0003
        /*0172*/ 	.short	0x0018
        /*0174*/ 	.byte	0x00, 0xf4, 0x21, 0x00


	//----- nvinfo : EIATTR_KPARAM_INFO
	.align		4
.L_63:
        /*0178*/ 	.byte	0x04, 0x17
        /*017a*/ 	.short	(.L_65 - .L_64)
.L_64:
        /*017c*/ 	.word	0x00000000
        /*0180*/ 	.short	0x0002
        /*0182*/ 	.short	0x0010
        /*0184*/ 	.byte	0x00, 0xf4, 0x21, 0x00


	//----- nvinfo : EIATTR_KPARAM_INFO
	.align		4
.L_65:
        /*0188*/ 	.byte	0x04, 0x17
        /*018a*/ 	.short	(.L_67 - .L_66)
.L_66:
        /*018c*/ 	.word	0x00000000
        /*0190*/ 	.short	0x0001
        /*0192*/ 	.short	0x0008
        /*0194*/ 	.byte	0x00, 0xf4, 0x21, 0x00


	//----- nvinfo : EIATTR_KPARAM_INFO
	.align		4
.L_67:
        /*0198*/ 	.byte	0x04, 0x17
        /*019a*/ 	.short	(.L_69 - .L_68)
.L_68:
        /*019c*/ 	.word	0x00000000
        /*01a0*/ 	.short	0x0000
        /*01a2*/ 	.short	0x0000
        /*01a4*/ 	.byte	0x00, 0xf4, 0x21, 0x00


	//----- nvinfo : EIATTR_AT_ENTRY_FRAGMENTS
	.align		4
.L_69:
        /*01a8*/ 	.byte	0x04, 0x4f
        /*01aa*/ 	.short	(.L_71 - .L_70)


	//   ....[0]....
.L_70:
        /*01ac*/ 	.word	0x00000004


	//----- nvinfo : EIATTR_RESERVED_SMEM_USED
	.align		4
.L_71:
        /*01b0*/ 	.byte	0x01, 0x41
	.zero		2


	//----- nvinfo : EIATTR_SPARSE_MMA_MASK
	.align		4
        /*01b4*/ 	.byte	0x03, 0x50
        /*01b6*/ 	.short	0x0000


	//----- nvinfo : EIATTR_TCGEN05_1CTA_USED
	.align		4
        /*01b8*/ 	.byte	0x01, 0x51
	.zero		2


	//----- nvinfo : EIATTR_MAXREG_COUNT
	.align		4
        /*01bc*/ 	.byte	0x03, 0x1b
        /*01be*/ 	.short	0x00ff


	//----- nvinfo : EIATTR_NUM_BARRIERS
	.align		4
        /*01c0*/ 	.byte	0x02, 0x4c
        /*01c2*/ 	.byte	0x01
	.zero		1


	//----- nvinfo : EIATTR_INT_WARP_WIDE_INSTR_OFFSETS
	.align		4
        /*01c4*/ 	.byte	0x04, 0x31
        /*01c6*/ 	.short	(.L_73 - .L_72)


	//   ....[0]....
.L_72:
        /*01c8*/ 	.word	0x000010f0


	//   ....[1]....
        /*01cc*/ 	.word	0x00001100


	//   ....[2]....
        /*01d0*/ 	.word	0x000014f0


	//   ....[3]....
        /*01d4*/ 	.word	0x00001520


	//   ....[4]....
        /*01d8*/ 	.word	0x00002790


	//   ....[5]....
        /*01dc*/ 	.word	0x00004c70


	//   ....[6]....
        /*01e0*/ 	.word	0x00004cc0


	//----- nvinfo : EIATTR_COOP_GROUP_MASK_REGIDS
	.align		4
.L_73:
        /*01e4*/ 	.byte	0x04, 0x29
        /*01e6*/ 	.short	(.L_75 - .L_74)


	//   ....[0]....
.L_74:
        /*01e8*/ 	.word	0xffffffff


	//   ....[1]....
        /*01ec*/ 	.word	0xffffffff


	//   ....[2]....
        /*01f0*/ 	.word	0xffffffff


	//   ....[3]....
        /*01f4*/ 	.word	0xffffffff


	//   ....[4]....
        /*01f8*/ 	.word	0xffffffff


	//   ....[5]....
        /*01fc*/ 	.word	0xffffffff


	//   ....[6]....
        /*0200*/ 	.word	0xffffffff


	//   ....[7]....
        /*0204*/ 	.word	0xffffffff


	//----- nvinfo : EIATTR_COOP_GROUP_INSTR_OFFSETS
	.align		4
.L_75:
        /*0208*/ 	.byte	0x04, 0x28
        /*020a*/ 	.short	(.L_77 - .L_76)


	//   ....[0]....
.L_76:
        /*020c*/ 	.word	0x00000050


	//   ....[1]....
        /*0210*/ 	.word	0x00000310


	//   ....[2]....
        /*0214*/ 	.word	0x00001d30


	//   ....[3]....
        /*0218*/ 	.word	0x00001f80


	//   ....[4]....
        /*021c*/ 	.word	0x00002b20


	//   ....[5]....
        /*0220*/ 	.word	0x00002d50


	//   ....[6]....
        /*0224*/ 	.word	0x00004b00


	//   ....[7]....
        /*0228*/ 	.word	0x00004d70


	//----- nvinfo : EIATTR_VRC_CTA_INIT_COUNT
	.align		4
.L_77:
        /*022c*/ 	.byte	0x02, 0x4a
        /*022e*/ 	.byte	0x80
	.zero		1


	//----- nvinfo : EIATTR_MBARRIER_INSTR_OFFSETS
	.align		4
        /*0230*/ 	.byte	0x04, 0x39
        /*0232*/ 	.short	(.L_79 - .L_78)


	//   ....[0]....
.L_78:
        /*0234*/ 	.word	0x00001400
        /*0238*/ 	.word	0x000000ff
        /*023c*/ 	.word	0x00000000
        /*0240*/ 	.short	0x0100
        /*0242*/ 	.byte	0x0d
	.zero		1


	//   ....[1]....
        /*0244*/ 	.word	0x00001640
        /*0248*/ 	.word	0x000000ff
        /*024c*/ 	.word	0x00003808
        /*0250*/ 	.short	0x0100
        /*0252*/ 	.byte	0x0b
	.zero		1


	//   ....[2]....
        /*0254*/ 	.word	0x000018f0
        /*0258*/ 	.word	0x000000ff
        /*025c*/ 	.word	0x00002800
        /*0260*/ 	.short	0x0100
        /*0262*/ 	.byte	0x0b
	.zero		1


	//   ....[3]....
        /*0264*/ 	.word	0x00001b70
        /*0268*/ 	.word	0x000000ff
        /*026c*/ 	.word	0x00002800
        /*0270*/ 	.short	0x010a
        /*0272*/ 	.byte	0x0b
	.zero		1


	//   ....[4]....
        /*0274*/ 	.word	0x00001bd0
        /*0278*/ 	.word	0x000000ff
        /*027c*/ 	.word	0x00002800
        /*0280*/ 	.short	0x0108
        /*0282*/ 	.byte	0x0b
	.zero		1


	//   ....[5]....
        /*0284*/ 	.word	0x00002850
        /*0288*/ 	.word	0x000000ff
        /*028c*/ 	.word	0x00003810
        /*0290*/ 	.short	0x0100
        /*0292*/ 	.byte	0x0b
	.zero		1


	//   ....[6]....
        /*0294*/ 	.word	0x000029c0
        /*0298*/ 	.word	0x000000ff
        /*029c*/ 	.word	0x00003810
        /*02a0*/ 	.short	0x010a
        /*02a2*/ 	.byte	0x0b
	.zero		1


	//   ....[7]....
        /*02a4*/ 	.word	0x00002a30
        /*02a8*/ 	.word	0x000000ff
        /*02ac*/ 	.word	0x00003810
        /*02b0*/ 	.short	0x0108
        /*02b2*/ 	.byte	0x0b
	.zero		1


	//   ....[8]....
        /*02b4*/ 	.word	0x00002aa0
        /*02b8*/ 	.word	0x000000ff
        /*02bc*/ 	.word	0x00000000
        /*02c0*/ 	.short	0x010a
        /*02c2*/ 	.byte	0x0d
	.zero		1


	//   ....[9]....
        /*02c4*/ 	.word	0x00003470
        /*02c8*/ 	.word	0x000000ff
        /*02cc*/ 	.word	0x00000000
        /*02d0*/ 	.short	0x010a
        /*02d2*/ 	.byte	0x0d
	.zero		1


	//   ....[10]....
        /*02d4*/ 	.word	0x00003580
        /*02d8*/ 	.word	0x000000ff
        /*02dc*/ 	.word	0x00003800
        /*02e0*/ 	.short	0x0108
        /*02e2*/ 	.byte	0x0b
	.zero		1


	//   ....[11]....
        /*02e4*/ 	.word	0x00003640
        /*02e8*/ 	.word	0x000000ff
        /*02ec*/ 	.word	0x00003808
        /*02f0*/ 	.short	0x0108
        /*02f2*/ 	.byte	0x0b
	.zero		1


	//   ....[12]....
        /*02f4*/ 	.word	0x00004d90
        /*02f8*/ 	.word	0x000000ff
        /*02fc*/ 	.word	0x00002800
        /*0300*/ 	.short	0x010a
        /*0302*/ 	.byte	0x0b
	.zero		1


	//   ....[13]....
        /*0304*/ 	.word	0x00004dc0
        /*0308*/ 	.word	0x000000ff
        /*030c*/ 	.word	0x00003810
        /*0310*/ 	.short	0x010a
        /*0312*/ 	.byte	0x0b
	.zero		1


	//   ....[14]....
        /*0314*/ 	.word	0x00004df0
        /*0318*/ 	.word	0x000000ff
        /*031c*/ 	.word	0x00000000
        /*0320*/ 	.short	0x010a
        /*0322*/ 	.byte	0x0d
	.zero		1


	//   ....[15]....
        /*0324*/ 	.word	0x00004e20
        /*0328*/ 	.word	0x000000ff
        /*032c*/ 	.word	0x00000000
        /*0330*/ 	.short	0x010a
        /*0332*/ 	.byte	0x0d
	.zero		1


	//----- nvinfo : EIATTR_NUM_MBARRIERS
	.align		4
.L_79:
        /*0334*/ 	.byte	0x03, 0x38
        /*0336*/ 	.short	0xffff


	//----- nvinfo : EIATTR_EXIT_INSTR_OFFSETS
	.align		4
        /*0338*/ 	.byte	0x04, 0x1c
        /*033a*/ 	.short	(.L_81 - .L_80)


	//   ....[0]....
.L_80:
        /*033c*/ 	.word	0x00004d80


	//----- nvinfo : EIATTR_REQNTID
	.align		4
.L_81:
        /*0340*/ 	.byte	0x04, 0x10
        /*0342*/ 	.short	(.L_83 - .L_82)
.L_82:
        /*0344*/ 	.word	0x00000080
        /*0348*/ 	.word	0x00000001
        /*034c*/ 	.word	0x00000001


	//----- nvinfo : EIATTR_CRS_STACK_SIZE
	.align		4
.L_83:
        /*0350*/ 	.byte	0x04, 0x1e
        /*0352*/ 	.short	(.L_85 - .L_84)
.L_84:
        /*0354*/ 	.word	0x00000000


	//----- nvinfo : EIATTR_CBANK_PARAM_SIZE
	.align		4
.L_85:
        /*0358*/ 	.byte	0x03, 0x19
        /*035a*/ 	.short	0x0088


	//----- nvinfo : EIATTR_PARAM_CBANK
	.align		4
        /*035c*/ 	.byte	0x04, 0x0a
        /*035e*/ 	.short	(.L_87 - .L_86)
	.align		4
.L_86:
        /*0360*/ 	.word	index@(.nv.constant0.attn_fwd)
        /*0364*/ 	.short	0x0380
        /*0366*/ 	.short	0x0088


	//----- nvinfo : EIATTR_SW_WAR
	.align		4
.L_87:
        /*0368*/ 	.byte	0x04, 0x36
        /*036a*/ 	.short	(.L_89 - .L_88)
.L_88:
        /*036c*/ 	.word	0x00000008
.L_89:


//--------------------- .nv.compat                --------------------------
	.section	.nv.compat,"",@"SHT_CUDA_COMPAT_INFO"
	.align	4
        /*0000*/ 	.byte	0x02, 0x02, 0x02, 0x00, 0x02, 0x05, 0x05, 0x00, 0x02, 0x03, 0x00, 0x00, 0x02, 0x06, 0x01, 0x00


//--------------------- .nv.callgraph             --------------------------
	.section	.nv.callgraph,"",@"SHT_CUDA_CALLGRAPH"
	.align	4
	.sectionentsize	8
	.align		4
        /*0000*/ 	.word	0x00000000
	.align		4
        /*0004*/ 	.word	0xffffffff
	.align		4
        /*0008*/ 	.word	0x00000000
	.align		4
        /*000c*/ 	.word	0xfffffffe
	.align		4
        /*0010*/ 	.word	0x00000000
	.align		4
        /*0014*/ 	.word	0xfffffffd
	.align		4
        /*0018*/ 	.word	0x00000000
	.align		4
        /*001c*/ 	.word	0xfffffffc


//--------------------- .nv.constant4             --------------------------
	.section	.nv.constant4,"a",@progbits
	.align	8
	.align		8
.nv.constant4:
        /*0000*/ 	.dword	_$_str


//--------------------- .text.attn_fwd            --------------------------
	.section	.text.attn_fwd,"ax",@progbits
	.align	128
        .global         attn_fwd
        .type           attn_fwd,@function
        .size           attn_fwd,(.L_x_28 - attn_fwd)
        .other          attn_fwd,@"STO_CUDA_ENTRY STV_DEFAULT"
attn_fwd:
.text.attn_fwd:
[----:B------:R-:W0:Y:S01]  /*0000*/  LDC R1, c[0x0][0x37c] ;  /* 0x0000df00ff017b82 */ /* 0x000e220000000800 */
[----:B------:R-:W1:Y:S02]  /*0010*/  S2R R0, SR_TID.X ;  /* 0x0000000000007919 */ /* 0x000e640000002100 */
[----:B-1----:R-:W-:-:S13]  /*0020*/  ISETP.GE.U32.AND P0, PT, R0, 0x20, PT ;  /* 0x000000200000780c */ /* 0x002fda0003f06070 */
[----:B------:R-:W-:Y:S05]  /*0030*/  @P0 BRA `(.L_x_0) ;  /* 0x0000000000b80947 */ /* 0x000fea0003800000 */
[----:B------:R-:W1:Y:S01]  /*0040*/  S2UR UR6, SR_CgaCtaId ;  /* 0x00000000000679c3 */ /* 0x000e620000008800 */
[----:B------:R-:W-:Y:S01]  /*0050*/  NOP ;  /* 0x0000000000007918 */ /* 0x000fe20000000000 */
[----:B------:R-:W-:Y:S02]  /*0060*/  UMOV UR4, 0x40 ;  /* 0x0000004000047882 */ /* 0x000fe40000000000 */
[----:B-1----:R-:W-:-:S09]  /*0070*/  ULEA UR4, UR6, UR4, 0x18 ;  /* 0x0000000406047291 */ /* 0x002fd2000f8ec0ff */
[----:B------:R-:W1:Y:S01]  /*0080*/  LDS.U8 R0, [UR4] ;  /* 0x00000004ff007984 */ /* 0x000e620008000000 */
[----:B------:R-:W-:Y:S02]  /*0090*/  UMOV UR4, 0x400 ;  /* 0x0000040000047882 */ /* 0x000fe40000000000 */
[----:B------:R-:W-:Y:S01]  /*00a0*/  ULEA UR4, UR6, UR4, 0x18 ;  /* 0x0000000406047291 */ /* 0x000fe2000f8ec0ff */
[----:B-1----:R-:W-:-:S13]  /*00b0*/  ISETP.NE.AND P1, PT, R0, RZ, PT ;  /* 0x000000ff0000720c */ /* 0x002fda0003f25270 */
[----:B------:R-:W-:Y:S05]  /*00c0*/  @P1 BRA `(.L_x_1) ;  /* 0x00000000007c1947 */ /* 0x000fea0003800000 */
[----:B------:R-:W-:-:S13]  /*00d0*/  ELECT P1, URZ, PT ;  /* 0x0000000000ff782f */ /* 0x000fda0003820000 */
[----:B------:R-:W-:Y:S05]  /*00e0*/  @!P1 BRA `(.L_x_2) ;  /* 0x0000000000849947 */ /* 0x000fea0003800000 */
[----:B------:R-:W-:Y:S01]  /*00f0*/  UMOV UR5, 0x4 ;  /* 0x0000000400057882 */ /* 0x000fe20000000000 */
[----:B------:R-:W-:Y:S02]  /*0100*/  IMAD.MOV.U32 R4, RZ, RZ, 0x1 ;  /* 0x00000001ff047424 */ /* 0x000fe400078e00ff */
[----:B------:R-:W-:Y:S02]  /*0110*/  IMAD.MOV.U32 R5, RZ, RZ, 0xf ;  /* 0x0000000fff057424 */ /* 0x000fe400078e00ff */
[----:B------:R-:W-:Y:S04]  /*0120*/  DEPBAR.LE SB1, 0x36 ;  /* 0x00009d800000791a */ /* 0x000fe80000000000 */
[----:B------:R-:W1:Y:S02]  /*0130*/  UTCATOMSWS.FIND_AND_SET.ALIGN UP0, UR5, UR5 ;  /* 0x00000005000575e3 */ /* 0x000e640008000800 */
[----:B-1----:R-:W-:-:S04]  /*0140*/  PLOP3.LUT P1, PT, PT, PT, UP0, 0x80, 0x8 ;  /* 0x000000000008781c */ /* 0x002fc80003f2f008 */
[----:B------:R-:W-:-:S04]  /*0150*/  SEL R0, RZ, 0xffffffff, !P1 ;  /* 0xffffffffff007807 */ /* 0x000fc80004800000 */
[----:B------:R-:W-:Y:S02]  /*0160*/  ISETP.NE.AND P1, PT, R0, RZ, PT ;  /* 0x000000ff0000720c */ /* 0x000fe40003f25270 */
[----:B------:R-:W-:-:S11]  /*0170*/  MOV R0, UR5 ;  /* 0x0000000500007c02 */ /* 0x000fd60008000f00 */
[----:B------:R-:W-:Y:S05]  /*0180*/  @P1 BRA `(.L_x_3) ;  /* 0x0000000000241947 */ /* 0x000fea0003800000 */
.L_x_4:
[----:B------:R-:W-:Y:S05]  /*0190*/  NANOSLEEP 0x64 ;  /* 0x000000640000795d */ /* 0x000fea0003800000 */
[----:B------:R-:W-:-:S05]  /*01a0*/  UMOV UR5, 0x4 ;  /* 0x0000000400057882 */ /* 0x000fca0000000000 */
[----:B------:R-:W-:Y:S04]  /*01b0*/  DEPBAR.LE SB1, 0x36 ;  /* 0x00009d800000791a */ /* 0x000fe80000000000 */
[----:B------:R-:W1:Y:S02]  /*01c0*/  UTCATOMSWS.FIND_AND_SET.ALIGN UP0, UR5, UR5 ;  /* 0x00000005000575e3 */ /* 0x000e640008000800 */
[----:B-1----:R-:W-:-:S04]  /*01d0*/  PLOP3.LUT P1, PT, PT, PT, UP0, 0x80, 0x8 ;  /* 0x000000000008781c */ /* 0x002fc80003f2f008 */
[----:B------:R-:W-:-:S04]  /*01e0*/  SEL R0, RZ, 0xffffffff, !P1 ;  /* 0xffffffffff007807 */ /* 0x000fc80004800000 */
[----:B------:R-:W-:Y:S01]  /*01f0*/  ISETP.NE.AND P1, PT, R0, RZ, PT ;  /* 0x000000ff0000720c */ /* 0x000fe20003f25270 */
[----:B------:R-:W-:-:S12]  /*0200*/  IMAD.U32 R0, RZ, RZ, UR5 ;  /* 0x00000005ff007e24 */ /* 0x000fd8000f8e00ff */
[----:B------:R-:W-:Y:S05]  /*0210*/  @!P1 BRA `(.L_x_4) ;  /* 0xfffffffc00dc9947 */ /* 0x000fea000383ffff */
.L_x_3:
[C---:B------:R-:W-:Y:S01]  /*0220*/  VIADD R3, R0.reuse, 0x10 ;  /* 0x0000001000037836 */ /* 0x040fe20000000000 */
[----:B------:R-:W-:Y:S01]  /*0230*/  UMOV UR5, 0x50 ;  /* 0x0000005000057882 */ /* 0x000fe20000000000 */
[----:B------:R-:W-:Y:S01]  /*0240*/  SHF.L.U32 R2, R5, R0, RZ ;  /* 0x0000000005027219 */ /* 0x000fe200000006ff */
[----:B------:R-:W-:Y:S01]  /*0250*/  ULEA UR5, UR6, UR5, 0x18 ;  /* 0x0000000506057291 */ /* 0x000fe2000f8ec0ff */
[----:B------:R-:W-:Y:S02]  /*0260*/  SHF.L.U32 R0, R0, 0x5, RZ ;  /* 0x0000000500007819 */ /* 0x000fe400000006ff */
[----:B------:R-:W-:-:S04]  /*0270*/  SHF.L.U32 R3, R4, R3, RZ ;  /* 0x0000000304037219 */ /* 0x000fc800000006ff */
[----:B------:R-:W-:-:S05]  /*0280*/  LOP3.LUT R2, R3, R2, RZ, 0xfc, !PT ;  /* 0x0000000203027212 */ /* 0x000fca00078efcff */
[----:B------:R1:W-:Y:S04]  /*0290*/  ATOMS.OR RZ, [UR5], R2 ;  /* 0x00000002ffff798c */ /* 0x0003e8000b000005 */
[----:B------:R1:W-:Y:S01]  /*02a0*/  STS [UR4], R0 ;  /* 0x00000000ff007988 */ /* 0x0003e20008000804 */
[----:B------:R-:W-:Y:S05]  /*02b0*/  BRA `(.L_x_2) ;  /* 0x0000000000107947 */ /* 0x000fea0003800000 */
.L_x_1:
[----:B------:R-:W-:Y:S01]  /*02c0*/  IMAD.MOV.U32 R0, RZ, RZ, -0x1 ;  /* 0xffffffffff007424 */ /* 0x000fe200078e00ff */
[----:B------:R-:W-:-:S04]  /*02d0*/  MOV R2, 0x300 ;  /* 0x0000030000027802 */ /* 0x000fc80000000f00 */
[----:B------:R1:W-:Y:S03]  /*02e0*/  STS [UR4], R0 ;  /* 0x00000000ff007988 */ /* 0x0003e60008000804 */
[----:B01----:R-:W-:Y:S05]  /*02f0*/  CALL.REL.NOINC `($__internal_1_$__cuda_sm10x_tcgen05_guardrail_trap_phase_invalid_during_alloc) ;  /* 0x0000004800e07944 */ /* 0x003fea0003c00000 */
.L_x_2:
[----:B------:R-:W-:Y:S05]  /*0300*/  WARPSYNC.ALL ;  /* 0x0000000000007948 */ /* 0x000fea0003800000 */
[----:B------:R-:W-:Y:S01]  /*0310*/  NOP ;  /* 0x0000000000007918 */ /* 0x000fe20000000000 */
.L_x_0:
[----:B------:R-:W2:Y:S01]  /*0320*/  S2R R49, SR_TID.X ;  /* 0x0000000000317919 */ /* 0x000ea20000002100 */
[----:B------:R-:W3:Y:S01]  /*0330*/  S2UR UR10, SR_CTAID.Y ;  /* 0x00000000000a79c3 */ /* 0x000ee20000002600 */
[----:B------:R-:W3:Y:S01]  /*0340*/  LDCU.64 UR4, c[0x0][0x3b0] ;  /* 0x00007600ff0477ac */ /* 0x000ee20008000a00 */
[----:B------:R-:W4:Y:S01]  /*0350*/  S2R R5, SR_CTAID.X ;  /* 0x0000000000057919 */ /* 0x000f220000002500 */
[----:B------:R-:W-:Y:S01]  /*0360*/  UMOV UR11, 0x400 ;  /* 0x00000400000b7882 */ /* 0x000fe20000000000 */
[----:B------:R-:W1:Y:S04]  /*0370*/  LDCU.64 UR28, c[0x0][0x358] ;  /* 0x00006b00ff1c77ac */ /* 0x000e680008000a00 */
[----:B------:R-:W0:Y:S08]  /*0380*/  S2UR UR6, SR_CgaCtaId ;  /* 0x00000000000679c3 */ /* 0x000e300000008800 */
[----:B------:R-:W1:Y:S08]  /*0390*/  LDC.64 R24, c[0x0][0x380] ;  /* 0x0000e000ff187b82 */ /* 0x000e700000000a00 */
[----:B------:R-:W1:Y:S01]  /*03a0*/  LDC R3, c[0x0][0x3b8] ;  /* 0x0000ee00ff037b82 */ /* 0x000e620000000800 */
[----:B---3--:R-:W-:-:S04]  /*03b0*/  UIMAD UR4, UR10, UR4, URZ ;  /* 0x000000040a0472a4 */ /* 0x008fc8000f8e02ff */
[----:B------:R-:W-:Y:S01]  /*03c0*/  USHF.L.U32 UR7, UR4, 0x1, URZ ;  /* 0x0000000104077899 */ /* 0x000fe200080006ff */
[----:B--2---:R-:W-:Y:S01]  /*03d0*/  LOP3.LUT R38, R49, 0x3f, RZ, 0xc0, !PT ;  /* 0x0000003f31267812 */ /* 0x004fe200078ec0ff */
[----:B0-----:R-:W-:Y:S01]  /*03e0*/  ULEA UR11, UR6, UR11, 0x18 ;  /* 0x0000000b060b7291 */ /* 0x001fe2000f8ec0ff */
[----:B------:R-:W-:Y:S01]  /*03f0*/  BAR.SYNC.DEFER_BLOCKING 0x0 ;  /* 0x0000000000007b1d */ /* 0x000fe20000010000 */
[----:B------:R-:W-:Y:S02]  /*0400*/  SHF.R.U32.HI R36, RZ, 0x6, R49 ;  /* 0x00000006ff247819 */ /* 0x000fe40000011631 */
[----:B----4-:R-:W-:Y:S02]  /*0410*/  IMAD R74, R5, 0x40, R38 ;  /* 0x00000040054a7824 */ /* 0x010fe400078e0226 */
[----:B------:R-:W-:Y:S02]  /*0420*/  SGXT.U32 R36, R36, 0x1 ;  /* 0x000000012424781a */ /* 0x000fe40000000000 */
[----:B-1----:R-:W-:Y:S01]  /*0430*/  IMAD R0, R74, UR5, RZ ;  /* 0x000000054a007c24 */ /* 0x002fe2000f8e02ff */
[----:B------:R-:W-:-:S03]  /*0440*/  UIMAD.WIDE UR4, UR4, 0x2, URZ ;  /* 0x00000002040478a5 */ /* 0x000fc6000f8e02ff */
[C---:B------:R-:W-:Y:S01]  /*0450*/  IMAD.HI R2, R0.reuse, 0x2, RZ ;  /* 0x0000000200027827 */ /* 0x040fe200078e02ff */
[----:B------:R-:W-:-:S04]  /*0460*/  SHF.L.U32 R5, R0, 0x1, RZ ;  /* 0x0000000100057819 */ /* 0x000fc800000006ff */
[----:B------:R-:W-:Y:S01]  /*0470*/  IADD3 R24, P1, P2, R5, UR7, R24 ;  /* 0x0000000705187c10 */ /* 0x000fe2000fa3e018 */
[----:B------:R-:W-:Y:S02]  /*0480*/  IMAD R5, R36, R3, RZ ;  /* 0x0000000324057224 */ /* 0x000fe400078e02ff */
[----:B------:R-:W0:Y:S01]  /*0490*/  LDCU UR4, c[0x0][0x3c8] ;  /* 0x00007900ff0477ac */ /* 0x000e220008000800 */
[----:B------:R-:W-:Y:S01]  /*04a0*/  IADD3.X R2, PT, PT, R2, UR5, R25, P1, P2 ;  /* 0x0000000502027c10 */ /* 0x000fe20008fe4419 */
[----:B------:R-:W-:Y:S01]  /*04b0*/  IMAD R7, R3, 0x2, R5 ;  /* 0x0000000203077824 */ /* 0x000fe200078e0205 */
[-C--:B------:R-:W-:Y:S01]  /*04c0*/  LEA R4, P1, R5, R24.reuse, 0x1 ;  /* 0x0000001805047211 */ /* 0x080fe200078208ff */
[----:B------:R-:W1:Y:S02]  /*04d0*/  LDS R45, [UR11] ;  /* 0x0000000bff2d7984 */ /* 0x000e640008000800 */
[----:B------:R-:W-:Y:S01]  /*04e0*/  IMAD R9, R3, 0x2, R7 ;  /* 0x0000000203097824 */ /* 0x000fe200078e0207 */
[----:B------:R-:W-:Y:S01]  /*04f0*/  BAR.SYNC.DEFER_BLOCKING 0x0 ;  /* 0x0000000000007b1d */ /* 0x000fe20000010000 */
[----:B------:R-:W-:-:S02]  /*0500*/  LEA R34, P2, R7, R24, 0x1 ;  /* 0x0000001807227211 */ /* 0x000fc400078408ff */
[----:B------:R-:W-:Y:S02]  /*0510*/  LEA.HI.X.SX32 R5, R5, R2, 0x1, P1 ;  /* 0x0000000205057211 */ /* 0x000fe400008f0eff */
[----:B------:R-:W-:Y:S02]  /*0520*/  LEA R11, R3, R9, 0x1 ;  /* 0x00000009030b7211 */ /* 0x000fe400078e08ff */
[----:B------:R-:W-:Y:S02]  /*0530*/  LEA R6, P1, R9, R24, 0x1 ;  /* 0x0000001809067211 */ /* 0x000fe400078208ff */
[-C--:B------:R-:W-:Y:S02]  /*0540*/  LEA.HI.X.SX32 R35, R7, R2.reuse, 0x1, P2 ;  /* 0x0000000207237211 */ /* 0x080fe400010f0eff */
[----:B------:R-:W-:Y:S01]  /*0550*/  LEA.HI.X.SX32 R7, R9, R2, 0x1, P1 ;  /* 0x0000000209077211 */ /* 0x000fe200008f0eff */
[----:B------:R-:W-:Y:S01]  /*0560*/  IMAD R9, R3, 0x2, R11 ;  /* 0x0000000203097824 */ /* 0x000fe200078e020b */
[----:B------:R-:W-:-:S04]  /*0570*/  LEA R16, P1, R11, R24, 0x1 ;  /* 0x000000180b107211 */ /* 0x000fc800078208ff */
[----:B------:R-:W-:Y:S01]  /*0580*/  LEA.HI.X.SX32 R17, R11, R2, 0x1, P1 ;  /* 0x000000020b117211 */ /* 0x000fe200008f0eff */
[----:B------:R-:W-:Y:S01]  /*0590*/  IMAD R11, R3, 0x2, R9 ;  /* 0x00000002030b7824 */ /* 0x000fe200078e0209 */
[----:B------:R-:W-:-:S04]  /*05a0*/  LEA R8, P1, R9, R24, 0x1 ;  /* 0x0000001809087211 */ /* 0x000fc800078208ff */
[----:B------:R-:W-:Y:S01]  /*05b0*/  LEA.HI.X.SX32 R9, R9, R2, 0x1, P1 ;  /* 0x0000000209097211 */ /* 0x000fe200008f0eff */
[----:B------:R2:W5:Y:S01]  /*05c0*/  LDG.E.U16 R37, desc[UR28][R4.64] ;  /* 0x0000001c04257981 */ /* 0x000562000c1e1500 */
[----:B------:R-:W-:-:S03]  /*05d0*/  LEA R32, P1, R11, R24, 0x1 ;  /* 0x000000180b207211 */ /* 0x000fc600078208ff */
[----:B------:R3:W5:Y:S01]  /*05e0*/  LDG.E.U16 R23, desc[UR28][R6.64] ;  /* 0x0000001c06177981 */ /* 0x000762000c1e1500 */
[----:B------:R-:W-:-:S03]  /*05f0*/  LEA.HI.X.SX32 R33, R11, R2, 0x1, P1 ;  /* 0x000000020b217211 */ /* 0x000fc600008f0eff */
[----:B------:R-:W5:Y:S01]  /*0600*/  LDG.E.U16 R34, desc[UR28][R34.64] ;  /* 0x0000001c22227981 */ /* 0x000f62000c1e1500 */
[----:B--2---:R-:W-:-:S03]  /*0610*/  LEA R5, R3, R11, 0x1 ;  /* 0x0000000b03057211 */ /* 0x004fc600078e08ff */
[----:B------:R-:W5:Y:S02]  /*0620*/  LDG.E.U16 R32, desc[UR28][R32.64] ;  /* 0x0000001c20207981 */ /* 0x000f64000c1e1500 */
[----:B------:R-:W-:Y:S01]  /*0630*/  IMAD R11, R3, 0x2, R5 ;  /* 0x00000002030b7824 */ /* 0x000fe200078e0205 */
[-C--:B------:R-:W-:Y:S01]  /*0640*/  LEA R4, P1, R5, R24.reuse, 0x1 ;  /* 0x0000001805047211 */ /* 0x080fe200078208ff */
[----:B------:R-:W5:Y:S02]  /*0650*/  LDG.E.U16 R16, desc[UR28][R16.64] ;  /* 0x0000001c10107981 */ /* 0x000f64000c1e1500 */
[----:B------:R-:W-:Y:S01]  /*0660*/  IMAD R13, R3, 0x2, R11 ;  /* 0x00000002030d7824 */ /* 0x000fe200078e020b */
[----:B------:R-:W-:Y:S01]  /*0670*/  LEA R14, P2, R11, R24, 0x1 ;  /* 0x000000180b0e7211 */ /* 0x000fe200078408ff */
[----:B------:R2:W5:Y:S01]  /*0680*/  LDG.E.U16 R35, desc[UR28][R8.64] ;  /* 0x0000001c08237981 */ /* 0x000562000c1e1500 */
[-C--:B------:R-:W-:Y:S02]  /*0690*/  LEA.HI.X.SX32 R5, R5, R2.reuse, 0x1, P1 ;  /* 0x0000000205057211 */ /* 0x080fe400008f0eff */
[----:B------:R-:W-:-:S02]  /*06a0*/  LEA.HI.X.SX32 R15, R11, R2, 0x1, P2 ;  /* 0x000000020b0f7211 */ /* 0x000fc400010f0eff */
[----:B---3--:R-:W-:Y:S01]  /*06b0*/  LEA R6, P1, R13, R24, 0x1 ;  /* 0x000000180d067211 */ /* 0x008fe200078208ff */
[----:B------:R3:W5:Y:S01]  /*06c0*/  LDG.E.U16 R21, desc[UR28][R4.64] ;  /* 0x0000001c04157981 */ /* 0x000762000c1e1500 */
[----:B------:R-:W-:Y:S02]  /*06d0*/  LEA R11, R3, R13, 0x1 ;  /* 0x0000000d030b7211 */ /* 0x000fe400078e08ff */
[----:B------:R-:W-:Y:S01]  /*06e0*/  LEA.HI.X.SX32 R7, R13, R2, 0x1, P1 ;  /* 0x000000020d077211 */ /* 0x000fe200008f0eff */
[----:B------:R-:W5:Y:S01]  /*06f0*/  LDG.E.U16 R14, desc[UR28][R14.64] ;  /* 0x0000001c0e0e7981 */ /* 0x000f62000c1e1500 */
[----:B------:R-:W-:Y:S01]  /*0700*/  LEA R30, P1, R11, R24, 0x1 ;  /* 0x000000180b1e7211 */ /* 0x000fe200078208ff */
[----:B--2---:R-:W-:Y:S02]  /*0710*/  IMAD R9, R3, 0x2, R11 ;  /* 0x0000000203097824 */ /* 0x004fe400078e020b */
[----:B------:R2:W5:Y:S01]  /*0720*/  LDG.E.U16 R33, desc[UR28][R6.64] ;  /* 0x0000001c06217981 */ /* 0x000562000c1e1500 */
[----:B------:R-:W-:Y:S01]  /*0730*/  LEA.HI.X.SX32 R31, R11, R2, 0x1, P1 ;  /* 0x000000020b1f7211 */ /* 0x000fe200008f0eff */
[----:B------:R-:W-:Y:S01]  /*0740*/  IMAD R11, R3, 0x2, R9 ;  /* 0x00000002030b7824 */ /* 0x000fe200078e0209 */
[----:B------:R-:W-:-:S03]  /*0750*/  LEA R8, P1, R9, R24, 0x1 ;  /* 0x0000001809087211 */ /* 0x000fc600078208ff */
[----:B------:R-:W5:Y:S01]  /*0760*/  LDG.E.U16 R30, desc[UR28][R30.64] ;  /* 0x0000001c1e1e7981 */ /* 0x000f62000c1e1500 */
[----:B------:R-:W-:Y:S02]  /*0770*/  LEA R12, P2, R11, R24, 0x1 ;  /* 0x000000180b0c7211 */ /* 0x000fe400078408ff */
[----:B------:R-:W-:Y:S02]  /*0780*/  LEA R19, R3, R11, 0x1 ;  /* 0x0000000b03137211 */ /* 0x000fe400078e08ff */
[-C--:B------:R-:W-:Y:S02]  /*0790*/  LEA.HI.X.SX32 R9, R9, R2.reuse, 0x1, P1 ;  /* 0x0000000209097211 */ /* 0x080fe400008f0eff */
[----:B------:R-:W-:Y:S01]  /*07a0*/  LEA.HI.X.SX32 R13, R11, R2, 0x1, P2 ;  /* 0x000000020b0d7211 */ /* 0x000fe200010f0eff */
[----:B------:R-:W-:Y:S01]  /*07b0*/  IMAD R11, R3, 0x2, R19 ;  /* 0x00000002030b7824 */ /* 0x000fe200078e0213 */
[----:B---3--:R-:W-:Y:S01]  /*07c0*/  LEA R4, P1, R19, R24, 0x1 ;  /* 0x0000001813047211 */ /* 0x008fe200078208ff */
[----:B------:R-:W5:Y:S02]  /*07d0*/  LDG.E.U16 R17, desc[UR28][R8.64] ;  /* 0x0000001c08117981 */ /* 0x000f64000c1e1500 */
[----:B--2---:R-:W-:Y:S01]  /*07e0*/  IMAD R7, R3, 0x2, R11 ;  /* 0x0000000203077824 */ /* 0x004fe200078e020b */
[----:B------:R-:W-:Y:S01]  /*07f0*/  LEA.HI.X.SX32 R5, R19, R2, 0x1, P1 ;  /* 0x0000000213057211 */ /* 0x000fe200008f0eff */
[----:B------:R2:W5:Y:S01]  /*0800*/  LDG.E.U16 R12, desc[UR28][R12.64] ;  /* 0x0000001c0c0c7981 */ /* 0x000562000c1e1500 */
[----:B------:R-:W-:-:S03]  /*0810*/  LEA R28, P1, R11, R24, 0x1 ;  /* 0x000000180b1c7211 */ /* 0x000fc600078208ff */
[----:B------:R3:W5:Y:S01]  /*0820*/  LDG.E.U16 R31, desc[UR28][R4.64] ;  /* 0x0000001c041f7981 */ /* 0x000762000c1e1500 */
[----:B------:R-:W-:Y:S02]  /*0830*/  LEA.HI.X.SX32 R29, R11, R2, 0x1, P1 ;  /* 0x000000020b1d7211 */ /* 0x000fe400008f0eff */
[----:B------:R-:W-:Y:S02]  /*0840*/  LEA R11, R3, R7, 0x1 ;  /* 0x00000007030b7211 */ /* 0x000fe400078e08ff */
[----:B------:R-:W-:Y:S01]  /*0850*/  LEA R6, P1, R7, R24, 0x1 ;  /* 0x0000001807067211 */ /* 0x000fe200078208ff */
[----:B------:R-:W5:Y:S02]  /*0860*/  LDG.E.U16 R28, desc[UR28][R28.64] ;  /* 0x0000001c1c1c7981 */ /* 0x000f64000c1e1500 */
[----:B------:R-:W-:Y:S01]  /*0870*/  IMAD R19, R3, 0x2, R11 ;  /* 0x0000000203137824 */ /* 0x000fe200078e020b */
[----:B------:R-:W-:-:S03]  /*0880*/  LEA.HI.X.SX32 R7, R7, R2, 0x1, P1 ;  /* 0x0000000207077211 */ /* 0x000fc600008f0eff */
[----:B--2---:R-:W-:Y:S01]  /*0890*/  IMAD R13, R3, 0x2, R19 ;  /* 0x00000002030d7824 */ /* 0x004fe200078e0213 */
[C---:B------:R-:W-:Y:S01]  /*08a0*/  LEA R8, P1, R19.reuse, R24, 0x1 ;  /* 0x0000001813087211 */ /* 0x040fe200078208ff */
[----:B------:R2:W5:Y:S03]  /*08b0*/  LDG.E.U16 R15, desc[UR28][R6.64] ;  /* 0x0000001c060f7981 */ /* 0x000566000c1e1500 */
[----:B------:R-:W-:Y:S02]  /*08c0*/  LEA.HI.X.SX32 R9, R19, R2, 0x1, P1 ;  /* 0x0000000213097211 */ /* 0x000fe400008f0eff */
[----:B---3--:R-:W-:Y:S02]  /*08d0*/  LEA R4, P1, R13, R24, 0x1 ;  /* 0x000000180d047211 */ /* 0x008fe400078208ff */
[----:B------:R-:W-:Y:S01]  /*08e0*/  LEA R19, R3, R13, 0x1 ;  /* 0x0000000d03137211 */ /* 0x000fe200078e08ff */
[----:B------:R-:W5:Y:S01]  /*08f0*/  LDG.E.U16 R29, desc[UR28][R8.64] ;  /* 0x0000001c081d7981 */ /* 0x000f62000c1e1500 */
[----:B------:R-:W-:-:S02]  /*0900*/  LEA.HI.X.SX32 R5, R13, R2, 0x1, P1 ;  /* 0x000000020d057211 */ /* 0x000fc400008f0eff */
[-C--:B------:R-:W-:Y:S01]  /*0910*/  LEA R10, P2, R11, R24.reuse, 0x1 ;  /* 0x000000180b0a7211 */ /* 0x080fe200078408ff */
[----:B------:R-:W-:Y:S01]  /*0920*/  IMAD R13, R3, 0x2, R19 ;  /* 0x00000002030d7824 */ /* 0x000fe200078e0213 */
[----:B------:R-:W-:Y:S01]  /*0930*/  LEA R18, P1, R19, R24, 0x1 ;  /* 0x0000001813127211 */ /* 0x000fe200078208ff */
[----:B------:R-:W5:Y:S01]  /*0940*/  LDG.E.U16 R22, desc[UR28][R4.64] ;  /* 0x0000001c04167981 */ /* 0x000f62000c1e1500 */
[-C--:B------:R-:W-:Y:S01]  /*0950*/  LEA.HI.X.SX32 R11, R11, R2.reuse, 0x1, P2 ;  /* 0x000000020b0b7211 */ /* 0x080fe200010f0eff */
[----:B------:R-:W-:Y:S01]  /*0960*/  IMAD R25, R3, 0x2, R13 ;  /* 0x0000000203197824 */ /* 0x000fe200078e020d */
[----:B------:R-:W-:-:S03]  /*0970*/  LEA.HI.X.SX32 R19, R19, R2, 0x1, P1 ;  /* 0x0000000213137211 */ /* 0x000fc600008f0eff */
[----:B------:R3:W5:Y:S01]  /*0980*/  LDG.E.U16 R10, desc[UR28][R10.64] ;  /* 0x0000001c0a0a7981 */ /* 0x000762000c1e1500 */
[----:B--2---:R-:W-:-:S04]  /*0990*/  LEA R6, P1, R25, R24, 0x1 ;  /* 0x0000001819067211 */ /* 0x004fc800078208ff */
[----:B------:R-:W-:Y:S02]  /*09a0*/  LEA.HI.X.SX32 R7, R25, R2, 0x1, P1 ;  /* 0x0000000219077211 */ /* 0x000fe400008f0eff */
[----:B---3--:R-:W-:-:S03]  /*09b0*/  LEA R11, R3, R25, 0x1 ;  /* 0x00000019030b7211 */ /* 0x008fc600078e08ff */
[----:B------:R-:W5:Y:S01]  /*09c0*/  LDG.E.U16 R27, desc[UR28][R6.64] ;  /* 0x0000001c061b7981 */ /* 0x000f62000c1e1500 */
[----:B------:R-:W-:Y:S01]  /*09d0*/  LEA R42, P1, R11, R24, 0x1 ;  /* 0x000000180b2a7211 */ /* 0x000fe200078208ff */
[----:B------:R-:W-:-:S03]  /*09e0*/  IMAD R9, R3, 0x2, R11 ;  /* 0x0000000203097824 */ /* 0x000fc600078e020b */
[----:B------:R-:W-:Y:S01]  /*09f0*/  LEA.HI.X.SX32 R43, R11, R2, 0x1, P1 ;  /* 0x000000020b2b7211 */ /* 0x000fe200008f0eff */
[----:B------:R-:W-:Y:S01]  /*0a00*/  IMAD R11, R3, 0x2, R9 ;  /* 0x00000002030b7824 */ /* 0x000fe200078e0209 */
[-C--:B------:R-:W-:Y:S02]  /*0a10*/  LEA R40, P2, R13, R24.reuse, 0x1 ;  /* 0x000000180d287211 */ /* 0x080fe400078408ff */
[----:B------:R-:W-:Y:S01]  /*0a20*/  LEA R46, P1, R9, R24, 0x1 ;  /* 0x00000018092e7211 */ /* 0x000fe200078208ff */
[----:B------:R-:W5:Y:S01]  /*0a30*/  LDG.E.U16 R20, desc[UR28][R42.64] ;  /* 0x0000001c2a147981 */ /* 0x000f62000c1e1500 */
[----:B------:R-:W-:Y:S02]  /*0a40*/  LEA R25, R3, R11, 0x1 ;  /* 0x0000000b03197211 */ /* 0x000fe400078e08ff */
[-C--:B------:R-:W-:Y:S02]  /*0a50*/  LEA.HI.X.SX32 R41, R13, R2.reuse, 0x1, P2 ;  /* 0x000000020d297211 */ /* 0x080fe400010f0eff */
[----:B------:R2:W5:Y:S01]  /*0a60*/  LDG.E.U16 R13, desc[UR28][R18.64] ;  /* 0x0000001c120d7981 */ /* 0x000562000c1e1500 */
[----:B------:R-:W-:-:S02]  /*0a70*/  LEA.HI.X.SX32 R47, R9, R2, 0x1, P1 ;  /* 0x00000002092f7211 */ /* 0x000fc400008f0eff */
[----:B------:R-:W-:Y:S01]  /*0a80*/  LEA R8, P1, R25, R24, 0x1 ;  /* 0x0000001819087211 */ /* 0x000fe200078208ff */
[----:B------:R3:W5:Y:S01]  /*0a90*/  LDG.E.U16 R0, desc[UR28][R40.64] ;  /* 0x0000001c28007981 */ /* 0x000762000c1e1500 */
[----:B--2---:R-:W-:Y:S02]  /*0aa0*/  IMAD R19, R3, 0x2, R25 ;  /* 0x0000000203137824 */ /* 0x004fe400078e0219 */
[----:B------:R-:W-:Y:S02]  /*0ab0*/  LEA.HI.X.SX32 R9, R25, R2, 0x1, P1 ;  /* 0x0000000219097211 */ /* 0x000fe400008f0eff */
[----:B------:R-:W-:Y:S01]  /*0ac0*/  IMAD R7, R3, 0x2, R19 ;  /* 0x0000000203077824 */ /* 0x000fe200078e0213 */
[-C--:B---3--:R-:W-:Y:S02]  /*0ad0*/  LEA R40, P1, R19, R24.reuse, 0x1 ;  /* 0x0000001813287211 */ /* 0x088fe400078208ff */
[----:B------:R-:W5:Y:S01]  /*0ae0*/  LDG.E.U16 R39, desc[UR28][R8.64] ;  /* 0x0000001c08277981 */ /* 0x000f62000c1e1500 */
[----:B------:R-:W-:-:S02]  /*0af0*/  LEA R4, P2, R11, R24, 0x1 ;  /* 0x000000180b047211 */ /* 0x000fc400078408ff */
[-C--:B------:R-:W-:Y:S02]  /*0b00*/  LEA.HI.X.SX32 R41, R19, R2.reuse, 0x1, P1 ;  /* 0x0000000213297211 */ /* 0x080fe400008f0eff */
[----:B------:R-:W-:Y:S02]  /*0b10*/  LEA R19, R3, R7, 0x1 ;  /* 0x0000000703137211 */ /* 0x000fe400078e08ff */
[----:B------:R-:W-:Y:S01]  /*0b20*/  LEA.HI.X.SX32 R5, R11, R2, 0x1, P2 ;  /* 0x000000020b057211 */ /* 0x000fe200010f0eff */
[----:B0-----:R-:W-:Y:S01]  /*0b30*/  IMAD R38, R38, UR4, RZ ;  /* 0x0000000426267c24 */ /* 0x001fe2000f8e02ff */
[-C--:B------:R-:W-:Y:S01]  /*0b40*/  LEA R42, P1, R7, R24.reuse, 0x1 ;  /* 0x00000018072a7211 */ /* 0x080fe200078208ff */
[----:B------:R-:W-:Y:S01]  /*0b50*/  IMAD R25, R3, 0x2, R19 ;  /* 0x0000000203197824 */ /* 0x000fe200078e0213 */
[----:B------:R-:W-:Y:S01]  /*0b60*/  LEA R6, P2, R19, R24, 0x1 ;  /* 0x0000001813067211 */ /* 0x000fe200078408ff */
[----:B------:R0:W5:Y:S01]  /*0b70*/  LDG.E.U16 R11, desc[UR28][R46.64] ;  /* 0x0000001c2e0b7981 */ /* 0x000162000c1e1500 */
[----:B------:R-:W-:-:S02]  /*0b80*/  LEA.HI.X.SX32 R43, R7, R2, 0x1, P1 ;  /* 0x00000002072b7211 */ /* 0x000fc400008f0eff */
[----:B------:R-:W-:Y:S01]  /*0b90*/  LEA.HI.X.SX32 R7, R19, R2, 0x1, P2 ;  /* 0x0000000213077211 */ /* 0x000fe200010f0eff */
[C---:B------:R-:W-:Y:S01]  /*0ba0*/  IMAD R19, R3.reuse, 0x2, R25 ;  /* 0x0000000203137824 */ /* 0x040fe200078e0219 */
[----:B------:R2:W5:Y:S04]  /*0bb0*/  LDG.E.U16 R26, desc[UR28][R4.64] ;  /* 0x0000001c041a7981 */ /* 0x000568000c1e1500 */
[----:B------:R3:W5:Y:S01]  /*0bc0*/  LDG.E.U16 R44, desc[UR28][R6.64] ;  /* 0x0000001c062c7981 */ /* 0x000762000c1e1500 */
[----:B0-----:R-:W-:-:S03]  /*0bd0*/  LEA R47, R3, R19, 0x1 ;  /* 0x00000013032f7211 */ /* 0x001fc600078e08ff */
[----:B------:R-:W5:Y:S01]  /*0be0*/  LDG.E.U16 R43, desc[UR28][R42.64] ;  /* 0x0000001c2a2b7981 */ /* 0x000f62000c1e1500 */
[----:B--2---:R-:W-:Y:S01]  /*0bf0*/  LEA R4, P1, R25, R24, 0x1 ;  /* 0x0000001819047211 */ /* 0x004fe200078208ff */
[----:B------:R-:W-:Y:S02]  /*0c00*/  IMAD R3, R3, 0x2, R47 ;  /* 0x0000000203037824 */ /* 0x000fe400078e022f */
[----:B------:R0:W5:Y:S01]  /*0c10*/  LDG.E.U16 R40, desc[UR28][R40.64] ;  /* 0x0000001c28287981 */ /* 0x000162000c1e1500 */
[----:B------:R-:W-:Y:S01]  /*0c20*/  LEA.HI.X.SX32 R5, R25, R2, 0x1, P1 ;  /* 0x0000000219057211 */ /* 0x000fe200008f0eff */
[----:B---3--:R-:W2:Y:S01]  /*0c30*/  LDC.64 R6, c[0x0][0x388] ;  /* 0x0000e200ff067b82 */ /* 0x008ea20000000a00 */
[-C--:B------:R-:W-:Y:S02]  /*0c40*/  LEA R8, P1, R19, R24.reuse, 0x1 ;  /* 0x0000001813087211 */ /* 0x080fe400078208ff */
[----:B------:R-:W-:Y:S02]  /*0c50*/  LEA R18, P2, R47, R24, 0x1 ;  /* 0x000000182f127211 */ /* 0x000fe400078408ff */
[----:B------:R-:W-:Y:S01]  /*0c60*/  LEA.HI.X.SX32 R9, R19, R2, 0x1, P1 ;  /* 0x0000000213097211 */ /* 0x000fe200008f0eff */
[----:B------:R-:W5:Y:S01]  /*0c70*/  LDG.E.U16 R5, desc[UR28][R4.64] ;  /* 0x0000001c04057981 */ /* 0x000f62000c1e1500 */
[----:B------:R-:W-:-:S02]  /*0c80*/  LEA R24, P1, R3, R24, 0x1 ;  /* 0x0000001803187211 */ /* 0x000fc400078208ff */
[-C--:B------:R-:W-:Y:S01]  /*0c90*/  LEA.HI.X.SX32 R19, R47, R2.reuse, 0x1, P2 ;  /* 0x000000022f137211 */ /* 0x080fe200010f0eff */
[----:B------:R-:W5:Y:S01]  /*0ca0*/  LDG.E.U16 R8, desc[UR28][R8.64] ;  /* 0x0000001c08087981 */ /* 0x000f62000c1e1500 */
[----:B------:R-:W-:Y:S02]  /*0cb0*/  LEA.HI.X.SX32 R25, R3, R2, 0x1, P1 ;  /* 0x0000000203197211 */ /* 0x000fe400008f0eff */
[----:B------:R-:W3:Y:S02]  /*0cc0*/  LDC.64 R2, c[0x0][0x3c0] ;  /* 0x0000f000ff027b82 */ /* 0x000ee40000000a00 */
[----:B------:R4:W5:Y:S01]  /*0cd0*/  LDG.E.U16 R19, desc[UR28][R18.64] ;  /* 0x0000001c12137981 */ /* 0x000962000c1e1500 */
[----:B------:R-:W-:Y:S02]  /*0ce0*/  SHF.R.S32.HI R48, RZ, 0x6, R49 ;  /* 0x00000006ff307819 */ /* 0x000fe40000011431 */
[----:B0-----:R-:W-:Y:S01]  /*0cf0*/  LOP3.LUT R41, R49, 0x3f, RZ, 0xc0, !PT ;  /* 0x0000003f31297812 */ /* 0x001fe200078ec0ff */
[----:B------:R0:W5:Y:S01]  /*0d00*/  LDG.E.U16 R24, desc[UR28][R24.64] ;  /* 0x0000001c18187981 */ /* 0x000162000c1e1500 */
[----:B----4-:R-:W-:-:S02]  /*0d10*/  IMAD.SHL.U32 R18, R38, 0x2, RZ ;  /* 0x0000000226127824 */ /* 0x010fc400078e00ff */
[----:B---3--:R-:W-:Y:S02]  /*0d20*/  IMAD R36, R36, R3, RZ ;  /* 0x0000000324247224 */ /* 0x008fe400078e02ff */
[----:B------:R-:W-:Y:S02]  /*0d30*/  IMAD R2, R2, UR10, RZ ;  /* 0x0000000a02027c24 */ /* 0x000fe4000f8e02ff */
[----:B------:R-:W-:Y:S02]  /*0d40*/  IMAD R42, R3, 0x2, R36 ;  /* 0x00000002032a7824 */ /* 0x000fe400078e0224 */
[----:B------:R-:W-:-:S03]  /*0d50*/  IMAD.SHL.U32 R9, R2, 0x2, RZ ;  /* 0x0000000202097824 */ /* 0x000fc600078e00ff */
[----:B------:R-:W-:Y:S01]  /*0d60*/  LEA R46, R3, R42, 0x1 ;  /* 0x0000002a032e7211 */ /* 0x000fe200078e08ff */
[----:B------:R-:W-:Y:S01]  /*0d70*/  IMAD.HI R38, R38, 0x2, RZ ;  /* 0x0000000226267827 */ /* 0x000fe200078e02ff */
[----:B--2---:R-:W-:-:S03]  /*0d80*/  IADD3 R9, P1, P2, R18, R6, R9 ;  /* 0x0000000612097210 */ /* 0x004fc60007a3e009 */
[----:B------:R-:W-:-:S04]  /*0d90*/  IMAD.HI R4, R2, 0x2, RZ ;  /* 0x0000000202047827 */ /* 0x000fc800078e02ff */
[----:B------:R-:W-:Y:S01]  /*0da0*/  IMAD R6, R3, 0x2, R46 ;  /* 0x0000000203067824 */ /* 0x000fe200078e022e */
[----:B------:R-:W-:-:S03]  /*0db0*/  IADD3.X R7, PT, PT, R38, R7, R4, P1, P2 ;  /* 0x0000000726077210 */ /* 0x000fc60000fe4404 */
[----:B------:R-:W-:Y:S01]  /*0dc0*/  IMAD R4, R3, 0x2, R6 ;  /* 0x0000000203047824 */ /* 0x000fe200078e0206 */
[----:B------:R-:W-:-:S04]  /*0dd0*/  LEA R66, P1, R36, R9, 0x1 ;  /* 0x0000000924427211 */ /* 0x000fc800078208ff */
[C---:B------:R-:W-:Y:S02]  /*0de0*/  LEA R18, R3.reuse, R4, 0x1 ;  /* 0x0000000403127211 */ /* 0x040fe400078e08ff */
[----:B------:R-:W-:Y:S02]  /*0df0*/  LEA.HI.X.SX32 R67, R36, R7, 0x1, P1 ;  /* 0x0000000724437211 */ /* 0x000fe400008f0eff */
[-C--:B------:R-:W-:Y:S01]  /*0e00*/  LEA R60, P3, R6, R9.reuse, 0x1 ;  /* 0x00000009063c7211 */ /* 0x080fe200078608ff */
[C---:B------:R-:W-:Y:S01]  /*0e10*/  IMAD R36, R3.reuse, 0x2, R18 ;  /* 0x0000000203247824 */ /* 0x040fe200078e0212 */
[----:B------:R-:W-:Y:S02]  /*0e20*/  LEA R64, P2, R42, R9, 0x1 ;  /* 0x000000092a407211 */ /* 0x000fe400078408ff */
[----:B------:R-:W-:Y:S01]  /*0e30*/  LEA.HI.X.SX32 R61, R6, R7, 0x1, P3 ;  /* 0x00000007063d7211 */ /* 0x000fe200018f0eff */
[----:B------:R-:W-:Y:S01]  /*0e40*/  IMAD R6, R3, 0x2, R36 ;  /* 0x0000000203067824 */ /* 0x000fe200078e0224 */
[----:B------:R-:W-:-:S02]  /*0e50*/  LEA R62, P1, R46, R9, 0x1 ;  /* 0x000000092e3e7211 */ /* 0x000fc400078208ff */
[----:B------:R-:W-:Y:S02]  /*0e60*/  SHF.R.U32.HI R47, RZ, 0x5, R49 ;  /* 0x00000005ff2f7819 */ /* 0x000fe40000011631 */
[-C--:B------:R-:W-:Y:S02]  /*0e70*/  LEA.HI.X.SX32 R65, R42, R7.reuse, 0x1, P2 ;  /* 0x000000072a417211 */ /* 0x080fe400010f0eff */
[----:B------:R-:W-:Y:S02]  /*0e80*/  LEA.HI.X.SX32 R63, R46, R7, 0x1, P1 ;  /* 0x000000072e3f7211 */ /* 0x000fe400008f0eff */
[----:B------:R-:W-:Y:S02]  /*0e90*/  SGXT R48, R48, 0x1 ;  /* 0x000000013030781a */ /* 0x000fe40000000200 */
[----:B0-----:R-:W-:Y:S02]  /*0ea0*/  SHF.L.U32 R25, R41, 0x1, RZ ;  /* 0x0000000129197819 */ /* 0x001fe400000006ff */
[----:B------:R-:W-:-:S02]  /*0eb0*/  LEA R58, P1, R4, R9, 0x1 ;  /* 0x00000009043a7211 */ /* 0x000fc400078208ff */
[-C--:B------:R-:W-:Y:S02]  /*0ec0*/  LEA R56, P2, R18, R9.reuse, 0x1 ;  /* 0x0000000912387211 */ /* 0x080fe400078408ff */
[-C--:B------:R-:W-:Y:S02]  /*0ed0*/  LEA R54, P3, R36, R9.reuse, 0x1 ;  /* 0x0000000924367211 */ /* 0x080fe400078608ff */
[----:B------:R-:W-:Y:S02]  /*0ee0*/  LEA R52, P4, R6, R9, 0x1 ;  /* 0x0000000906347211 */ /* 0x000fe400078808ff */
[----:B------:R-:W-:Y:S02]  /*0ef0*/  R2UR UR19, R47 ;  /* 0x000000002f1372ca */ /* 0x000fe400000e0000 */
[----:B-1----:R-:W-:Y:S02]  /*0f00*/  R2UR UR33, R45 ;  /* 0x000000002d2172ca */ /* 0x002fe400000e0000 */
[----:B------:R-:W-:-:S02]  /*0f10*/  LOP3.LUT R2, R25, 0x90, R48, 0x78, !PT ;  /* 0x0000009019027812 */ /* 0x000fc400078e7830 */
[-C--:B------:R-:W-:Y:S02]  /*0f20*/  LEA.HI.X.SX32 R59, R4, R7.reuse, 0x1, P1 ;  /* 0x00000007043b7211 */ /* 0x080fe400008f0eff */
[-C--:B------:R-:W-:Y:S02]  /*0f30*/  LEA.HI.X.SX32 R57, R18, R7.reuse, 0x1, P2 ;  /* 0x0000000712397211 */ /* 0x080fe400010f0eff */
[-C--:B------:R-:W-:Y:S02]  /*0f40*/  LEA.HI.X.SX32 R55, R36, R7.reuse, 0x1, P3 ;  /* 0x0000000724377211 */ /* 0x080fe400018f0eff */
[----:B------:R-:W-:Y:S01]  /*0f50*/  LEA.HI.X.SX32 R53, R6, R7, 0x1, P4 ;  /* 0x0000000706357211 */ /* 0x000fe200020f0eff */
[----:B------:R-:W-:Y:S06]  /*0f60*/  @P0 BRA `(.L_x_5) ;  /* 0x0000000000180947 */ /* 0x000fec0003800000 */
[----:B------:R-:W-:Y:S01]  /*0f70*/  ELECT P1, URZ, PT ;  /* 0x0000000000ff782f */ /* 0x000fe20003820000 */
[----:B------:R-:W-:Y:S01]  /*0f80*/  HFMA2 R4, -RZ, RZ, 0, 5.9604644775390625e-08 ;  /* 0x00000001ff047431 */ /* 0x000fe200000001ff */
[----:B------:R-:W-:Y:S01]  /*0f90*/  UMOV UR4, 0x40 ;  /* 0x0000004000047882 */ /* 0x000fe20000000000 */
[----:B------:R-:W-:Y:S01]  /*0fa0*/  UVIRTCOUNT.DEALLOC.SMPOOL 0x80 ;  /* 0x000000800000784c */ /* 0x000fe20000000000 */
[----:B------:R-:W-:-:S09]  /*0fb0*/  ULEA UR4, UR6, UR4, 0x18 ;  /* 0x0000000406047291 */ /* 0x000fd2000f8ec0ff */
[----:B------:R0:W-:Y:S03]  /*0fc0*/  @P1 STS.U8 [UR4], R4 ;  /* 0x00000004ff001988 */ /* 0x0001e60008000004 */
.L_x_5:
[----:B------:R-:W-:Y:S01]  /*0fd0*/  USHF.L.U32 UR4, UR19, 0x15, URZ ;  /* 0x0000001513047899 */ /* 0x000fe200080006ff */
[C---:B------:R-:W-:Y:S01]  /*0fe0*/  LOP3.LUT R77, R2.reuse, 0x20, RZ, 0x3c, !PT ;  /* 0x00000020024d7812 */ /* 0x040fe200078e3cff */
[----:B-----5:R-:W-:Y:S01]  /*0ff0*/  STS.U16 [R2+UR11], R37 ;  /* 0x0000002502007988 */ /* 0x020fe2000800040b */
[C---:B------:R-:W-:Y:S01]  /*1000*/  LOP3.LUT R76, R2.reuse, 0x40, RZ, 0x3c, !PT ;  /* 0x00000040024c7812 */ /* 0x040fe200078e3cff */
[----:B------:R-:W-:Y:S01]  /*1010*/  ULOP3.LUT UR4, UR4, 0x600000, URZ, 0xc0, !UPT ;  /* 0x0060000004047892 */ /* 0x000fe2000f8ec0ff */
[----:B------:R-:W-:Y:S01]  /*1020*/  LOP3.LUT R75, R2, 0x60, RZ, 0x3c, !PT ;  /* 0x00000060024b7812 */ /* 0x000fe200078e3cff */
[----:B------:R-:W-:Y:S01]  /*1030*/  STS.U16 [R2+UR11+0x400], R35 ;  /* 0x0004002302007988 */ /* 0x000fe2000800040b */
[----:B------:R-:W-:Y:S01]  /*1040*/  LOP3.LUT P1, RZ, R49, 0x7f, RZ, 0xc0, !PT ;  /* 0x0000007f31ff7812 */ /* 0x000fe2000782c0ff */
[----:B------:R-:W-:Y:S01]  /*1050*/  UIADD3 UR12, UPT, UPT, UR33, UR4, URZ ;  /* 0x00000004210c7290 */ /* 0x000fe2000fffe0ff */
[----:B------:R-:W-:Y:S01]  /*1060*/  PRMT R9, RZ, 0x7610, R9 ;  /* 0x00007610ff097816 */ /* 0x000fe20000000009 */
[----:B------:R-:W-:Y:S01]  /*1070*/  STS.U16 [R2+UR11+0x800], R33 ;  /* 0x0008002102007988 */ /* 0x000fe2000800040b */
[----:B------:R-:W-:Y:S01]  /*1080*/  UMOV UR7, 0x1 ;  /* 0x0000000100077882 */ /* 0x000fe20000000000 */
[----:B------:R-:W1:Y:S02]  /*1090*/  LDCU UR18, c[0x0][0x3f0] ;  /* 0x00007e00ff1277ac */ /* 0x000e640008000800 */
[----:B------:R-:W-:Y:S01]  /*10a0*/  STS.U16 [R2+UR11+0xc00], R31 ;  /* 0x000c001f02007988 */ /* 0x000fe2000800040b */
[----:B------:R-:W-:-:S03]  /*10b0*/  UIADD3 UR13, UPT, UPT, UR11, 0x3800, URZ ;  /* 0x000038000b0d7890 */ /* 0x000fc6000fffe0ff */
[----:B------:R-:W-:Y:S01]  /*10c0*/  STS.U16 [R2+UR11+0x1000], R29 ;  /* 0x0010001d02007988 */ /* 0x000fe2000800040b */
[----:B------:R-:W2:Y:S03]  /*10d0*/  LDCU.64 UR8, c[0x0][0x3d0] ;  /* 0x00007a00ff0877ac */ /* 0x000ea60008000a00 */
[----:B------:R-:W-:Y:S01]  /*10e0*/  STS.U16 [R2+UR11+0x1400], R27 ;  /* 0x0014001b02007988 */ /* 0x000fe2000800040b */
[----:B------:R-:W-:Y:S01]  /*10f0*/  VOTEU.ALL UP0, P1 ;  /* 0x0000000000ff7886 */ /* 0x000fe20000800000 */
[----:B------:R-:W-:Y:S02]  /*1100*/  VOTEU.ALL UP1, P1 ;  /* 0x0000000000ff7886 */ /* 0x000fe40000820000 */
[----:B------:R-:W-:Y:S02]  /*1110*/  STS.U16 [R2+UR11+0x1800], R39 ;  /* 0x0018002702007988 */ /* 0x000fe4000800040b */
[----:B------:R-:W-:-:S04]  /*1120*/  @!UP0 UIADD3 UR4, UPT, UPT, -UR7, 0x100000, URZ ;  /* 0x0010000007048890 */ /* 0x000fc8000fffe1ff */
[----:B------:R-:W-:Y:S02]  /*1130*/  @!UP0 USHF.L.U32 UR5, UR4, 0xb, URZ ;  /* 0x0000000b04058899 */ /* 0x000fe400080006ff */
[----:B------:R-:W-:Y:S01]  /*1140*/  @!UP0 USHF.L.U32 UR4, UR4, 0x1, URZ ;  /* 0x0000000104048899 */ /* 0x000fe200080006ff */
[----:B------:R-:W-:Y:S01]  /*1150*/  STS.U16 [R2+UR11+0x1c00], R5 ;  /* 0x001c000502007988 */ /* 0x000fe2000800040b */
[----:B-1----:R-:W-:-:S03]  /*1160*/  UISETP.GT.AND UP2, UPT, UR18, URZ, UPT ;  /* 0x000000ff1200728c */ /* 0x002fc6000bf44270 */
[----:B------:R-:W-:Y:S03]  /*1170*/  STS.U16 [R77+UR11+0x100], R34 ;  /* 0x000100224d007988 */ /* 0x000fe6000800040b */
[----:B------:R-:W-:Y:S01]  /*1180*/  PLOP3.LUT P2, PT, PT, PT, UP2, 0x80, 0x8 ;  /* 0x000000000008781c */ /* 0x000fe20003f4f028 */
[----:B------:R-:W-:Y:S04]  /*1190*/  STS.U16 [R77+UR11+0x500], R32 ;  /* 0x000500204d007988 */ /* 0x000fe8000800040b */
[----:B------:R-:W-:Y:S04]  /*11a0*/  STS.U16 [R77+UR11+0x900], R30 ;  /* 0x0009001e4d007988 */ /* 0x000fe8000800040b */
[----:B------:R-:W-:Y:S04]  /*11b0*/  STS.U16 [R77+UR11+0xd00], R28 ;  /* 0x000d001c4d007988 */ /* 0x000fe8000800040b */
[----:B------:R-:W-:Y:S04]  /*11c0*/  STS.U16 [R77+UR11+0x1100], R22 ;  /* 0x001100164d007988 */ /* 0x000fe8000800040b */
[----:B------:R-:W-:Y:S04]  /*11d0*/  STS.U16 [R77+UR11+0x1500], R20 ;  /* 0x001500144d007988 */ /* 0x000fe8000800040b */
[----:B------:R-:W-:Y:S04]  /*11e0*/  STS.U16 [R77+UR11+0x1900], R40 ;  /* 0x001900284d007988 */ /* 0x000fe8000800040b */
[----:B------:R-:W-:Y:S04]  /*11f0*/  STS.U16 [R77+UR11+0x1d00], R8 ;  /* 0x001d00084d007988 */ /* 0x000fe8000800040b */
[----:B------:R-:W-:Y:S04]  /*1200*/  STS.U16 [R76+UR11+0x200], R23 ;  /* 0x000200174c007988 */ /* 0x000fe8000800040b */
[----:B------:R1:W-:Y:S04]  /*1210*/  STS.U16 [R76+UR11+0x600], R21 ;  /* 0x000600154c007988 */ /* 0x0003e8000800040b */
[----:B------:R3:W-:Y:S04]  /*1220*/  STS.U16 [R76+UR11+0xa00], R17 ;  /* 0x000a00114c007988 */ /* 0x0007e8000800040b */
[----:B------:R4:W-:Y:S01]  /*1230*/  STS.U16 [R76+UR11+0xe00], R15 ;  /* 0x000e000f4c007988 */ /* 0x0009e2000800040b */
[----:B-1----:R-:W1:Y:S03]  /*1240*/  LDC.64 R20, c[0x0][0x390] ;  /* 0x0000e400ff147b82 */ /* 0x002e660000000a00 */
[----:B------:R-:W-:Y:S01]  /*1250*/  STS.U16 [R76+UR11+0x1200], R13 ;  /* 0x0012000d4c007988 */ /* 0x000fe2000800040b */
[----:B---3--:R-:W-:-:S03]  /*1260*/  PRMT R17, RZ, 0x7610, R17 ;  /* 0x00007610ff117816 */ /* 0x008fc60000000011 */
[----:B------:R3:W-:Y:S01]  /*1270*/  STS.U16 [R76+UR11+0x1600], R11 ;  /* 0x0016000b4c007988 */ /* 0x0007e2000800040b */
[----:B------:R-:W-:Y:S01]  /*1280*/  STTM.16dp32bit_t0_t15.x32 tmem[UR12], RZ ;  /* 0x000000ff000079ed */ /* 0x000fe20008a8000c */
[----:B------:R-:W-:Y:S02]  /*1290*/  STTM.16dp32bit_t16_t31.x32 tmem[UR12+0x20], RZ ;  /* 0x000020ff000079ed */ /* 0x000fe40008aa000c */
[----:B------:R-:W-:Y:S01]  /*12a0*/  STS.U16 [R76+UR11+0x1a00], R43 ;  /* 0x001a002b4c007988 */ /* 0x000fe2000800040b */
[----:B0-----:R-:W-:Y:S01]  /*12b0*/  LOP3.LUT R4, R49, 0xf, RZ, 0xc0, !PT ;  /* 0x0000000f31047812 */ /* 0x001fe200078ec0ff */
[----:B--2---:R-:W-:Y:S01]  /*12c0*/  UIMAD UR8, UR10, UR8, URZ ;  /* 0x000000080a0872a4 */ /* 0x004fe2000f8e02ff */
[----:B----4-:R-:W0:Y:S01]  /*12d0*/  LDC R15, c[0x0][0x3d8] ;  /* 0x0000f600ff0f7b82 */ /* 0x010e220000000800 */
[----:B------:R2:W-:Y:S01]  /*12e0*/  STS.U16 [R76+UR11+0x1e00], R19 ;  /* 0x001e00134c007988 */ /* 0x0005e2000800040b */
[----:B---3--:R-:W-:-:S03]  /*12f0*/  PRMT R11, RZ, 0x7610, R11 ;  /* 0x00007610ff0b7816 */ /* 0x008fc6000000000b */
[----:B------:R3:W-:Y:S04]  /*1300*/  STS.U16 [R75+UR11+0x300], R16 ;  /* 0x000300104b007988 */ /* 0x0007e8000800040b */
[----:B------:R4:W-:Y:S01]  /*1310*/  STS.U16 [R75+UR11+0x700], R14 ;  /* 0x0007000e4b007988 */ /* 0x0009e2000800040b */
[----:B--2---:R-:W-:-:S03]  /*1320*/  PRMT R19, RZ, 0x7610, R19 ;  /* 0x00007610ff137816 */ /* 0x004fc60000000013 */
[----:B------:R2:W-:Y:S01]  /*1330*/  STS.U16 [R75+UR11+0xb00], R12 ;  /* 0x000b000c4b007988 */ /* 0x0005e2000800040b */
[----:B---3--:R-:W-:-:S03]  /*1340*/  PRMT R16, RZ, 0x7610, R16 ;  /* 0x00007610ff107816 */ /* 0x008fc60000000010 */
[----:B------:R3:W-:Y:S01]  /*1350*/  STS.U16 [R75+UR11+0xf00], R10 ;  /* 0x000f000a4b007988 */ /* 0x0007e2000800040b */
[----:B----4-:R-:W-:-:S03]  /*1360*/  PRMT R14, RZ, 0x7610, R14 ;  /* 0x00007610ff0e7816 */ /* 0x010fc6000000000e */
[----:B------:R4:W-:Y:S01]  /*1370*/  STS.U16 [R75+UR11+0x1300], R0 ;  /* 0x001300004b007988 */ /* 0x0009e2000800040b */
[----:B--2---:R-:W-:-:S03]  /*1380*/  PRMT R12, RZ, 0x7610, R12 ;  /* 0x00007610ff0c7816 */ /* 0x004fc6000000000c */
[----:B------:R-:W-:Y:S01]  /*1390*/  STS.U16 [R75+UR11+0x1700], R26 ;  /* 0x0017001a4b007988 */ /* 0x000fe2000800040b */
[----:B---3--:R-:W-:-:S03]  /*13a0*/  PRMT R10, RZ, 0x7610, R10 ;  /* 0x00007610ff0a7816 */ /* 0x008fc6000000000a */
[----:B------:R2:W-:Y:S04]  /*13b0*/  STS.U16 [R75+UR11+0x1b00], R44 ;  /* 0x001b002c4b007988 */ /* 0x0005e8000800040b */
[----:B------:R-:W-:Y:S01]  /*13c0*/  STS.U16 [R75+UR11+0x1f00], R24 ;  /* 0x001f00184b007988 */ /* 0x000fe2000800040b */
[----:B------:R-:W3:Y:S02]  /*13d0*/  FENCE.VIEW.ASYNC.T ;  /* 0x00000000000073c6 */ /* 0x000ee40000000200 */
[----:B---3--:R-:W-:Y:S06]  /*13e0*/  BAR.SYNC.DEFER_BLOCKING 0x0 ;  /* 0x0000000000007b1d */ /* 0x008fec0000010000 */
[----:B------:R-:W3:Y:S02]  /*13f0*/  FENCE.VIEW.ASYNC.S ;  /* 0x00000000000073c6 */ /* 0x000ee40000000000 */
[----:B---3--:R3:W0:Y:S02]  /*1400*/  @!UP1 SYNCS.EXCH.64 URZ, [UR13], UR4 ;  /* 0x000000040dff95b2 */ /* 0x0086240008000100 */
[----:B0-----:R-:W-:Y:S06]  /*1410*/  BAR.SYNC.DEFER_BLOCKING 0x0 ;  /* 0x0000000000007b1d */ /* 0x001fec0000010000 */
[----:B------:R-:W2:Y:S04]  /*1420*/  @P2 LDG.E.U16 R9, desc[UR28][R66.64] ;  /* 0x0000001c42092981 */ /* 0x000ea8000c1e1500 */
[----:B------:R-:W2:Y:S04]  /*1430*/  @P2 LDG.E.U16 R17, desc[UR28][R58.64] ;  /* 0x0000001c3a112981 */ /* 0x000ea8000c1e1500 */
[----:B------:R-:W2:Y:S04]  /*1440*/  @P2 LDG.E.U16 R12, desc[UR28][R64.64] ;  /* 0x0000001c400c2981 */ /* 0x000ea8000c1e1500 */
[----:B------:R-:W2:Y:S04]  /*1450*/  @P2 LDG.E.U16 R14, desc[UR28][R56.64] ;  /* 0x0000001c380e2981 */ /* 0x000ea8000c1e1500 */
[----:B------:R-:W2:Y:S04]  /*1460*/  @P2 LDG.E.U16 R11, desc[UR28][R62.64] ;  /* 0x0000001c3e0b2981 */ /* 0x000ea8000c1e1500 */
[----:B------:R-:W2:Y:S04]  /*1470*/  @P2 LDG.E.U16 R19, desc[UR28][R54.64] ;  /* 0x0000001c36132981 */ /* 0x000ea8000c1e1500 */
[----:B------:R-:W2:Y:S04]  /*1480*/  @P2 LDG.E.U16 R10, desc[UR28][R60.64] ;  /* 0x0000001c3c0a2981 */ /* 0x000ea8000c1e1500 */
[----:B------:R-:W2:Y:S01]  /*1490*/  @P2 LDG.E.U16 R16, desc[UR28][R52.64] ;  /* 0x0000001c34102981 */ /* 0x000ea2000c1e1500 */
[----:B------:R-:W-:Y:S01]  /*14a0*/  IMAD R4, R4, UR9, RZ ;  /* 0x0000000904047c24 */ /* 0x000fe2000f8e02ff */
[----:B------:R-:W-:Y:S01]  /*14b0*/  USHF.L.U32 UR6, UR8, 0x1, URZ ;  /* 0x0000000108067899 */ /* 0x000fe200080006ff */
[----:B----4-:R-:W-:Y:S01]  /*14c0*/  SHF.R.U32.HI R0, RZ, 0x4, R49 ;  /* 0x00000004ff007819 */ /* 0x010fe20000011631 */
[----:B---3--:R-:W-:Y:S01]  /*14d0*/  UIMAD.WIDE UR4, UR8, 0x2, URZ ;  /* 0x00000002080478a5 */ /* 0x008fe2000f8e02ff */
[C---:B------:R-:W-:Y:S01]  /*14e0*/  IMAD.SHL.U32 R5, R4.reuse, 0x2, RZ ;  /* 0x0000000204057824 */ /* 0x040fe200078e00ff */
[----:B------:R-:W-:Y:S01]  /*14f0*/  VOTEU.ALL UP1, P1 ;  /* 0x0000000000ff7886 */ /* 0x000fe20000820000 */
[----:B------:R-:W-:Y:S01]  /*1500*/  IMAD.HI R4, R4, 0x2, RZ ;  /* 0x0000000204047827 */ /* 0x000fe200078e02ff */
[----:B------:R-:W-:Y:S01]  /*1510*/  SGXT.U32 R0, R0, 0x3 ;  /* 0x000000030000781a */ /* 0x000fe20000000000 */
[----:B------:R-:W-:Y:S01]  /*1520*/  VOTEU.ALL UP3, P1 ;  /* 0x0000000000ff7886 */ /* 0x000fe20000860000 */
[----:B-1----:R-:W-:Y:S01]  /*1530*/  IADD3 R41, P3, P4, R5, UR6, R20 ;  /* 0x0000000605297c10 */ /* 0x002fe2000fc7e014 */
[----:B------:R-:W-:Y:S01]  /*1540*/  UMOV UR6, URZ ;  /* 0x000000ff00067c82 */ /* 0x000fe20008000000 */
[----:B------:R-:W-:Y:S01]  /*1550*/  PRMT R43, RZ, 0x7610, R43 ;  /* 0x00007610ff2b7816 */ /* 0x000fe2000000002b */
[----:B------:R-:W-:Y:S01]  /*1560*/  IMAD R6, R0, R15, RZ ;  /* 0x0000000f00067224 */ /* 0x000fe200078e02ff */
[----:B------:R-:W-:Y:S01]  /*1570*/  IADD3.X R13, PT, PT, R4, UR5, R21, P3, P4 ;  /* 0x00000005040d7c10 */ /* 0x000fe20009fe8415 */
[----:B------:R-:W-:-:S02]  /*1580*/  UIADD3 UR8, UPT, UPT, UR11, 0x2800, URZ ;  /* 0x000028000b087890 */ /* 0x000fc4000fffe0ff */
[----:B------:R-:W-:-:S04]  /*1590*/  @!UP0 UIADD3 UR4, UPT, UPT, -UR7, 0x100000, URZ ;  /* 0x0010000007048890 */ /* 0x000fc8000fffe1ff */
[----:B------:R-:W-:Y:S02]  /*15a0*/  @!UP0 USHF.L.U32 UR5, UR4, 0xb, URZ ;  /* 0x0000000b04058899 */ /* 0x000fe400080006ff */
[----:B------:R-:W-:Y:S01]  /*15b0*/  @!UP0 USHF.L.U32 UR4, UR4, 0x1, URZ ;  /* 0x0000000104048899 */ /* 0x000fe200080006ff */
[----:B------:R-:W-:Y:S01]  /*15c0*/  IMAD R7, R15, 0x8, R6 ;  /* 0x000000080f077824 */ /* 0x000fe200078e0206 */
[----:B------:R-:W-:Y:S01]  /*15d0*/  LEA.HI R0, R49, 0x38, RZ, 0x1c ;  /* 0x0000003831007811 */ /* 0x000fe200078fe0ff */
[----:B------:R-:W-:Y:S01]  /*15e0*/  UIADD3 UR14, UPT, UPT, UR33, 0x100000, URZ ;  /* 0x00100000210e7890 */ /* 0x000fe2000fffe0ff */
[-C--:B------:R-:W-:Y:S02]  /*15f0*/  LEA R72, P4, R6, R41.reuse, 0x1 ;  /* 0x0000002906487211 */ /* 0x080fe400078808ff */
[----:B------:R-:W-:Y:S01]  /*1600*/  LEA R70, P5, R7, R41, 0x1 ;  /* 0x0000002907467211 */ /* 0x000fe200078a08ff */
[----:B------:R-:W-:Y:S01]  /*1610*/  IMAD R8, R0, R15, RZ ;  /* 0x0000000f00087224 */ /* 0x000fe200078e02ff */
[----:B------:R-:W-:-:S02]  /*1620*/  LEA R0, R15, R7, 0x3 ;  /* 0x000000070f007211 */ /* 0x000fc400078e18ff */
[----:B------:R-:W-:Y:S02]  /*1630*/  LEA.HI.X.SX32 R73, R6, R13, 0x1, P4 ;  /* 0x0000000d06497211 */ /* 0x000fe400020f0eff */
[----:B------:R0:W1:Y:S01]  /*1640*/  @!UP1 SYNCS.EXCH.64 URZ, [UR11+0x3808], UR4 ;  /* 0x003808040bff95b2 */ /* 0x0000620008000100 */
[----:B------:R-:W-:Y:S01]  /*1650*/  UISETP.EQ.U32.AND UP1, UPT, UR19, URZ, UP2 ;  /* 0x000000ff1300728c */ /* 0x000fe20009722070 */
[----:B------:R-:W-:Y:S01]  /*1660*/  IMAD R4, R15, 0x8, R0 ;  /* 0x000000080f047824 */ /* 0x000fe200078e0200 */
[C---:B------:R-:W-:Y:S02]  /*1670*/  LEA R68, P4, R0.reuse, R41, 0x1 ;  /* 0x0000002900447211 */ /* 0x040fe400078808ff */
[-C--:B------:R-:W-:Y:S01]  /*1680*/  LEA.HI.X.SX32 R71, R7, R13.reuse, 0x1, P5 ;  /* 0x0000000d07477211 */ /* 0x080fe200028f0eff */
[----:B------:R-:W-:Y:S01]  /*1690*/  IMAD R5, R15, 0x8, R4 ;  /* 0x000000080f057824 */ /* 0x000fe200078e0204 */
[----:B------:R-:W-:Y:S02]  /*16a0*/  LEA.HI.X.SX32 R69, R0, R13, 0x1, P4 ;  /* 0x0000000d00457211 */ /* 0x000fe400020f0eff */
[----:B------:R-:W-:-:S02]  /*16b0*/  LEA R50, P5, R4, R41, 0x1 ;  /* 0x0000002904327211 */ /* 0x000fc400078a08ff */
[----:B------:R-:W-:Y:S01]  /*16c0*/  LEA R6, R15, R5, 0x3 ;  /* 0x000000050f067211 */ /* 0x000fe200078e18ff */
[----:B0-----:R-:W-:Y:S01]  /*16d0*/  @!UP1 UIADD3 UR4, UPT, UPT, UR11, 0x2000, URZ ;  /* 0x000020000b049890 */ /* 0x001fe2000fffe0ff */
[----:B------:R-:W-:Y:S02]  /*16e0*/  LEA.HI.X.SX32 R51, R4, R13, 0x1, P5 ;  /* 0x0000000d04337211 */ /* 0x000fe400028f0eff */
[----:B------:R-:W-:Y:S01]  /*16f0*/  LEA R38, P3, R8, R41, 0x1 ;  /* 0x0000002908267211 */ /* 0x000fe200078608ff */
[----:B------:R-:W-:Y:S02]  /*1700*/  @!UP1 USHF.R.U32.HI UR15, URZ, 0x4, UR4 ;  /* 0x00000004ff0f9899 */ /* 0x000fe40008011604 */
[----:B------:R-:W-:-:S04]  /*1710*/  @!UP0 UIADD3 UR4, UPT, UPT, -UR7, 0x100000, URZ ;  /* 0x0010000007048890 */ /* 0x000fc8000fffe1ff */
[----:B------:R-:W-:Y:S02]  /*1720*/  @!UP0 USHF.L.U32 UR5, UR4, 0xb, URZ ;  /* 0x0000000b04058899 */ /* 0x000fe400080006ff */
[----:B------:R-:W-:Y:S01]  /*1730*/  @!UP0 USHF.L.U32 UR4, UR4, 0x1, URZ ;  /* 0x0000000104048899 */ /* 0x000fe200080006ff */
[----:B------:R-:W-:Y:S01]  /*1740*/  IMAD R0, R15, 0x8, R6 ;  /* 0x000000080f007824 */ /* 0x000fe200078e0206 */
[-C--:B------:R-:W-:Y:S01]  /*1750*/  LEA R48, P4, R5, R41.reuse, 0x1 ;  /* 0x0000002905307211 */ /* 0x080fe200078808ff */
[----:B------:R-:W-:Y:S01]  /*1760*/  @!UP1 USGXT.U32 UR15, UR15, 0xe ;  /* 0x0000000e0f0f989a */ /* 0x000fe20008000000 */
[-C--:B------:R-:W-:Y:S02]  /*1770*/  LEA R46, P5, R6, R41.reuse, 0x1 ;  /* 0x00000029062e7211 */ /* 0x080fe400078a08ff */
[----:B------:R-:W-:Y:S02]  /*1780*/  LEA R40, P6, R0, R41, 0x1 ;  /* 0x0000002900287211 */ /* 0x000fe400078c08ff */
[----:B------:R-:W-:-:S02]  /*1790*/  LEA.HI.X.SX32 R39, R8, R13, 0x1, P3 ;  /* 0x0000000d08277211 */ /* 0x000fc400018f0eff */
[-C--:B------:R-:W-:Y:S02]  /*17a0*/  LEA.HI.X.SX32 R49, R5, R13.reuse, 0x1, P4 ;  /* 0x0000000d05317211 */ /* 0x080fe400020f0eff */
[-C--:B------:R-:W-:Y:S02]  /*17b0*/  LEA.HI.X.SX32 R47, R6, R13.reuse, 0x1, P5 ;  /* 0x0000000d062f7211 */ /* 0x080fe400028f0eff */
[----:B------:R-:W-:Y:S02]  /*17c0*/  LEA.HI.X.SX32 R41, R0, R13, 0x1, P6 ;  /* 0x0000000d00297211 */ /* 0x000fe400030f0eff */
[----:B------:R-:W-:Y:S02]  /*17d0*/  PRMT R13, RZ, 0x7610, R13 ;  /* 0x00007610ff0d7816 */ /* 0x000fe4000000000d */
[----:B------:R-:W-:Y:S02]  /*17e0*/  PRMT R15, RZ, 0x7610, R15 ;  /* 0x00007610ff0f7816 */ /* 0x000fe4000000000f */
[----:B------:R-:W-:-:S02]  /*17f0*/  PRMT R45, RZ, 0x7610, R45 ;  /* 0x00007610ff2d7816 */ /* 0x000fc4000000002d */
[----:B--2---:R-:W-:Y:S02]  /*1800*/  PRMT R44, RZ, 0x7610, R44 ;  /* 0x00007610ff2c7816 */ /* 0x004fe4000000002c */
[----:B------:R-:W-:Y:S01]  /*1810*/  PRMT R21, RZ, 0x7610, R21 ;  /* 0x00007610ff157816 */ /* 0x000fe20000000015 */
[----:B------:R-:W-:Y:S04]  /*1820*/  STS.U16 [R2+UR11+0x2000], R9 ;  /* 0x0020000902007988 */ /* 0x000fe8000800040b */
[----:B------:R0:W-:Y:S04]  /*1830*/  STS.U16 [R2+UR11+0x2400], R17 ;  /* 0x0024001102007988 */ /* 0x0001e8000800040b */
[----:B------:R-:W-:Y:S04]  /*1840*/  STS.U16 [R77+UR11+0x2100], R12 ;  /* 0x0021000c4d007988 */ /* 0x000fe8000800040b */
[----:B------:R-:W-:Y:S01]  /*1850*/  STS.U16 [R77+UR11+0x2500], R14 ;  /* 0x0025000e4d007988 */ /* 0x000fe2000800040b */
[----:B0-----:R-:W-:-:S03]  /*1860*/  PRMT R17, RZ, 0x7610, R17 ;  /* 0x00007610ff117816 */ /* 0x001fc60000000011 */
[----:B------:R-:W-:Y:S04]  /*1870*/  STS.U16 [R76+UR11+0x2200], R11 ;  /* 0x0022000b4c007988 */ /* 0x000fe8000800040b */
[----:B------:R0:W-:Y:S04]  /*1880*/  STS.U16 [R76+UR11+0x2600], R19 ;  /* 0x002600134c007988 */ /* 0x0001e8000800040b */
[----:B------:R2:W-:Y:S04]  /*1890*/  STS.U16 [R75+UR11+0x2300], R10 ;  /* 0x0023000a4b007988 */ /* 0x0005e8000800040b */
[----:B------:R2:W-:Y:S01]  /*18a0*/  STS.U16 [R75+UR11+0x2700], R16 ;  /* 0x002700104b007988 */ /* 0x0005e2000800040b */
[----:B0-----:R-:W-:Y:S01]  /*18b0*/  PRMT R19, RZ, 0x7610, R19 ;  /* 0x00007610ff137816 */ /* 0x001fe20000000013 */
[----:B-1----:R0:W-:Y:S06]  /*18c0*/  MEMBAR.ALL.CTA ;  /* 0x0000000000007992 */ /* 0x0021ec0000008000 */
[----:B0-----:R-:W-:Y:S04]  /*18d0*/  FENCE.VIEW.ASYNC.S ;  /* 0x00000000000073c6 */ /* 0x001fe80000000000 */
[----:B------:R-:W0:Y:S02]  /*18e0*/  FENCE.VIEW.ASYNC.S ;  /* 0x00000000000073c6 */ /* 0x000e240000000000 */
[----:B0-----:R2:W0:Y:S02]  /*18f0*/  @!UP3 SYNCS.EXCH.64 URZ, [UR11+0x2800], UR4 ;  /* 0x002800040bffb5b2 */ /* 0x0014240008000100 */
[----:B0-----:R-:W-:Y:S06]  /*1900*/  BAR.SYNC.DEFER_BLOCKING 0x0 ;  /* 0x0000000000007b1d */ /* 0x001fec0000010000 */
[----:B--2---:R-:W-:Y:S05]  /*1910*/  BRA.U !UP1, `(.L_x_6) ;  /* 0x0000000109907547 */ /* 0x004fea000b800000 */
[----:B------:R-:W-:Y:S02]  /*1920*/  USHF.R.U32.HI UR16, URZ, 0x4, UR11 ;  /* 0x00000004ff107899 */ /* 0x000fe4000801160b */
[----:B------:R-:W-:Y:S02]  /*1930*/  UIADD3 UR4, UPT, UPT, UR11, 0x2000, URZ ;  /* 0x000020000b047890 */ /* 0x000fe4000fffe0ff */
[----:B------:R-:W-:Y:S02]  /*1940*/  USGXT.U32 UR16, UR16, 0xe ;  /* 0x0000000e1010789a */ /* 0x000fe40008000000 */
[----:B------:R-:W-:Y:S02]  /*1950*/  USHF.R.U32.HI UR4, URZ, 0x4, UR4 ;  /* 0x00000004ff047899 */ /* 0x000fe40008011604 */
[----:B------:R-:W-:Y:S02]  /*1960*/  UIADD3 UR26, UP3, UPT, UR16, 0x80, URZ ;  /* 0x00000080101a7890 */ /* 0x000fe4000ff7e0ff */
[----:B------:R-:W-:Y:S01]  /*1970*/  USGXT.U32 UR15, UR4, 0xe ;  /* 0x0000000e040f789a */ /* 0x000fe20008000000 */
[----:B------:R-:W-:-:S02]  /*1980*/  UMOV UR7, URZ ;  /* 0x000000ff00077c82 */ /* 0x000fc40008000000 */
[----:B------:R-:W-:Y:S01]  /*1990*/  UMOV UR4, UR8 ;  /* 0x0000000800047c82 */ /* 0x000fe20008000000 */
[----:B------:R-:W-:Y:S02]  /*19a0*/  UIADD3.X UR27, UPT, UPT, UR7, 0x40004040, URZ, UP3, !UPT ;  /* 0x40004040071b7890 */ /* 0x000fe40009ffe4ff */
[----:B------:R-:W-:Y:S02]  /*19b0*/  UIADD3 UR34, UP3, UPT, UR15, 0x2, URZ ;  /* 0x000000020f227890 */ /* 0x000fe4000ff7e0ff */
[----:B------:R-:W-:Y:S02]  /*19c0*/  UIADD3 UR36, UP4, UPT, UR15, 0x4, URZ ;  /* 0x000000040f247890 */ /* 0x000fe4000ff9e0ff */
[----:B------:R-:W-:Y:S02]  /*19d0*/  UIADD3 UR38, UP5, UPT, UR15, 0x6, URZ ;  /* 0x000000060f267890 */ /* 0x000fe4000ffbe0ff */
[----:B------:R-:W-:Y:S02]  /*19e0*/  UIADD3.X UR35, UPT, UPT, UR6, 0x40004040, URZ, UP3, !UPT ;  /* 0x4000404006237890 */ /* 0x000fe40009ffe4ff */
[----:B------:R-:W-:-:S02]  /*19f0*/  UIADD3.X UR37, UPT, UPT, UR6, 0x40004040, URZ, UP4, !UPT ;  /* 0x4000404006257890 */ /* 0x000fc4000a7fe4ff */
[----:B------:R-:W-:Y:S02]  /*1a00*/  UIADD3.64 UR20, UPT, UPT, UR26, 0x80, URZ ;  /* 0x000000801a147897 */ /* 0x000fe4000fffe0ff */
[----:B------:R-:W-:Y:S02]  /*1a10*/  UIADD3.X UR39, UPT, UPT, UR6, 0x40004040, URZ, UP5, !UPT ;  /* 0x4000404006277890 */ /* 0x000fe4000affe4ff */
[----:B------:R-:W-:Y:S01]  /*1a20*/  UIADD3.64 UR22, UPT, UPT, UR26, 0x100, URZ ;  /* 0x000001001a167897 */ /* 0x000fe2000fffe0ff */
[----:B------:R-:W-:Y:S01]  /*1a30*/  UMOV UR5, URZ ;  /* 0x000000ff00057c82 */ /* 0x000fe20008000000 */
[----:B------:R-:W-:Y:S01]  /*1a40*/  UMOV UR30, 0x0 ;  /* 0x00000000001e7882 */ /* 0x000fe20000000000 */
[----:B------:R-:W-:Y:S01]  /*1a50*/  UMOV UR24, UR4 ;  /* 0x0000000400187c82 */ /* 0x000fe20008000000 */
[----:B------:R-:W-:Y:S01]  /*1a60*/  UMOV UR31, 0x4048010 ;  /* 0x04048010001f7882 */ /* 0x000fe20000000000 */
[----:B------:R-:W-:Y:S01]  /*1a70*/  UMOV UR17, 0x40004040 ;  /* 0x4000404000117882 */ /* 0x000fe20000000000 */
[----:B------:R-:W-:Y:S01]  /*1a80*/  UMOV UR4, UR15 ;  /* 0x0000000f00047c82 */ /* 0x000fe20008000000 */
[----:B------:R-:W-:Y:S01]  /*1a90*/  UMOV UR5, 0x40004040 ;  /* 0x4000404000057882 */ /* 0x000fe20000000000 */
[----:B------:R-:W-:Y:S01]  /*1aa0*/  UMOV UR40, 0x0 ;  /* 0x0000000000287882 */ /* 0x000fe20000000000 */
[----:B------:R-:W-:Y:S01]  /*1ab0*/  UMOV UR41, 0x4048010 ;  /* 0x0404801000297882 */ /* 0x000fe20000000000 */
[----:B------:R-:W-:Y:S01]  /*1ac0*/  UMOV UR42, 0x0 ;  /* 0x00000000002a7882 */ /* 0x000fe20000000000 */
[----:B------:R-:W-:Y:S01]  /*1ad0*/  UMOV UR43, 0x4048010 ;  /* 0x04048010002b7882 */ /* 0x000fe20000000000 */
[----:B------:R0:W-:Y:S01]  /*1ae0*/  UTCHMMA gdesc[UR16], gdesc[UR4], tmem[UR14], tmem[UR30], idesc[UR31], !UPT ;  /* 0x00ff1e04100075ea */ /* 0x0001e2000f80000e */
[----:B------:R-:W-:Y:S01]  /*1af0*/  UMOV UR44, 0x0 ;  /* 0x00000000002c7882 */ /* 0x000fe20000000000 */
[----:B------:R-:W-:Y:S01]  /*1b00*/  UMOV UR45, 0x4048010 ;  /* 0x04048010002d7882 */ /* 0x000fe20000000000 */
[----:B------:R0:W-:Y:S01]  /*1b10*/  UTCHMMA gdesc[UR26], gdesc[UR34], tmem[UR14], tmem[UR40], idesc[UR41], UPT ;  /* 0x00ff28221a0075ea */ /* 0x0001e2000b80000e */
[----:B------:R0:W-:Y:S01]  /*1b20*/  UTCHMMA gdesc[UR20], gdesc[UR36], tmem[UR14], tmem[UR42], idesc[UR43], UPT ;  /* 0x00ff2a24140075ea */ /* 0x0001e2000b80000e */
[----:B------:R0:W-:Y:S01]  /*1b30*/  UTCHMMA gdesc[UR22], gdesc[UR38], tmem[UR14], tmem[UR44], idesc[UR45], UPT ;  /* 0x00ff2c26160075ea */ /* 0x0001e2000b80000e */
[----:B------:R0:W-:Y:S01]  /*1b40*/  UTCBAR [UR24], URZ ;  /* 0x000000ff180073e9 */ /* 0x0001e200080000ff */
[----:B------:R-:W-:Y:S01]  /*1b50*/  NOP ;  /* 0x0000000000007918 */ /* 0x000fe20000000000 */
.L_x_6:
[----:B------:R-:W-:Y:S05]  /*1b60*/  BRA.U !UP2, `(.L_x_7) ;  /* 0x000000010a087547 */ /* 0x000fea000b800000 */
[----:B------:R-:W1:Y:S02]  /*1b70*/  SYNCS.PHASECHK.TRANS64.TRYWAIT P3, [UR11+0x2800], RZ ;  /* 0x002800ffff0075a7 */ /* 0x000e64000806110b */
[----:B-1----:R-:W-:Y:S05]  /*1b80*/  @!P3 BRA `(.L_x_8) ;  /* 0x000000300080b947 */ /* 0x002fea0003800000 */
.L_x_7:
[----:B------:R-:W-:Y:S06]  /*1b90*/  BAR.SYNC.DEFER_BLOCKING 0x0 ;  /* 0x0000000000007b1d */ /* 0x000fec0000010000 */
[----:B0-----:R-:W0:Y:S01]  /*1ba0*/  LDCU UR4, c[0x0][0x3a8] ;  /* 0x00007500ff0477ac */ /* 0x001e220008000800 */
[----:B------:R-:W-:Y:S01]  /*1bb0*/  LDTM.16dp32bit_t0_t15.x8 R4, tmem[UR12+0x100000] ;  /* 0x1000000c000479ee */ /* 0x000fe20008980000 */
[----:B------:R-:W0:Y:S01]  /*1bc0*/  LDTM.16dp32bit_t16_t31.x8 R4, tmem[UR12+0x100008] ;  /* 0x1000080c000479ee */ /* 0x000e2200089a0000 */
[----:B------:R-:W1:Y:S01]  /*1bd0*/  @!P1 SYNCS.CCTL.IV [UR11+0x2800] ;  /* 0x00280000ff0099b1 */ /* 0x000e62000800000b */
[----:B------:R-:W-:Y:S01]  /*1be0*/  NOP ;  /* 0x0000000000007918 */ /* 0x000fe20000000000 */
[----:B------:R2:W5:Y:S04]  /*1bf0*/  @P2 LDG.E.U16 R13, desc[UR28][R72.64] ;  /* 0x0000001c480d2981 */ /* 0x000568000c1e1500 */
[----:B------:R2:W5:Y:S04]  /*1c00*/  @P2 LDG.E.U16 R15, desc[UR28][R70.64] ;  /* 0x0000001c460f2981 */ /* 0x000568000c1e1500 */
[----:B------:R2:W5:Y:S04]  /*1c10*/  @P2 LDG.E.U16 R17, desc[UR28][R68.64] ;  /* 0x0000001c44112981 */ /* 0x000568000c1e1500 */
[----:B------:R2:W5:Y:S04]  /*1c20*/  @P2 LDG.E.U16 R43, desc[UR28][R50.64] ;  /* 0x0000001c322b2981 */ /* 0x000568000c1e1500 */
[----:B------:R2:W5:Y:S04]  /*1c30*/  @P2 LDG.E.U16 R45, desc[UR28][R48.64] ;  /* 0x0000001c302d2981 */ /* 0x000568000c1e1500 */
[----:B------:R2:W5:Y:S04]  /*1c40*/  @P2 LDG.E.U16 R44, desc[UR28][R46.64] ;  /* 0x0000001c2e2c2981 */ /* 0x000568000c1e1500 */
[----:B------:R2:W5:Y:S04]  /*1c50*/  @P2 LDG.E.U16 R19, desc[UR28][R40.64] ;  /* 0x0000001c28132981 */ /* 0x000568000c1e1500 */
[----:B------:R2:W5:Y:S01]  /*1c60*/  @P2 LDG.E.U16 R21, desc[UR28][R38.64] ;  /* 0x0000001c26152981 */ /* 0x000562000c1e1500 */
[----:B0-----:R-:W-:Y:S01]  /*1c70*/  FMUL R0, R4, UR4 ;  /* 0x0000000404007c20 */ /* 0x001fe20008400000 */
[----:B------:R-:W-:Y:S01]  /*1c80*/  FMUL R23, R5, UR4 ;  /* 0x0000000405177c20 */ /* 0x000fe20008400000 */
[----:B------:R-:W-:Y:S01]  /*1c90*/  FMUL R12, R6, UR4 ;  /* 0x00000004060c7c20 */ /* 0x000fe20008400000 */
[----:B------:R-:W-:Y:S01]  /*1ca0*/  FMUL R14, R7, UR4 ;  /* 0x00000004070e7c20 */ /* 0x000fe20008400000 */
[----:B------:R-:W-:-:S03]  /*1cb0*/  FMUL R25, R8, UR4 ;  /* 0x0000000408197c20 */ /* 0x000fc60008400000 */
[----:B------:R-:W-:Y:S01]  /*1cc0*/  FMNMX3 R12, R0, R23, R12, !PT ;  /* 0x00000017000c7276 */ /* 0x000fe2000780000c */
[----:B------:R-:W-:Y:S01]  /*1cd0*/  FMUL R0, R9, UR4 ;  /* 0x0000000409007c20 */ /* 0x000fe20008400000 */
[----:B------:R-:W-:Y:S02]  /*1ce0*/  FMUL R23, R10, UR4 ;  /* 0x000000040a177c20 */ /* 0x000fe40008400000 */
[----:B------:R-:W-:Y:S01]  /*1cf0*/  FMNMX3 R14, R12, R14, R25, !PT ;  /* 0x0000000e0c0e7276 */ /* 0x000fe20007800019 */
[----:B------:R-:W-:-:S03]  /*1d00*/  FMUL R12, R11, UR4 ;  /* 0x000000040b0c7c20 */ /* 0x000fc60008400000 */
[----:B------:R-:W-:-:S04]  /*1d10*/  FMNMX3 R23, R14, R0, R23, !PT ;  /* 0x000000000e177276 */ /* 0x000fc80007800017 */
[----:B------:R-:W-:-:S05]  /*1d20*/  FMNMX R12, R12, R23, !PT ;  /* 0x000000170c0c7209 */ /* 0x000fca0007800000 */
[----:B------:R-:W0:Y:S02]  /*1d30*/  SHFL.BFLY PT, R23, R12, 0x10, 0x1f ;  /* 0x0e001f000c177f89 */ /* 0x000e2400000e0000 */
[----:B0-----:R-:W-:-:S05]  /*1d40*/  FMNMX3 R36, R12, -INF , R23, !PT ;  /* 0xff8000000c247876 */ /* 0x001fca0007800017 */
[--C-:B------:R-:W-:Y:S01]  /*1d50*/  FFMA R4, R4, UR4, -R36.reuse ;  /* 0x0000000404047c23 */ /* 0x100fe20008000824 */
[--C-:B------:R-:W-:Y:S01]  /*1d60*/  FFMA R5, R5, UR4, -R36.reuse ;  /* 0x0000000405057c23 */ /* 0x100fe20008000824 */
[--C-:B------:R-:W-:Y:S01]  /*1d70*/  FFMA R6, R6, UR4, -R36.reuse ;  /* 0x0000000406067c23 */ /* 0x100fe20008000824 */
[--C-:B------:R-:W-:Y:S01]  /*1d80*/  FFMA R7, R7, UR4, -R36.reuse ;  /* 0x0000000407077c23 */ /* 0x100fe20008000824 */
[----:B------:R-:W-:Y:S01]  /*1d90*/  FMUL R4, R4, 1.4426950216293334961 ;  /* 0x3fb8aa3b04047820 */ /* 0x000fe20000400000 */
[----:B------:R-:W-:Y:S01]  /*1da0*/  FMUL R5, R5, 1.4426950216293334961 ;  /* 0x3fb8aa3b05057820 */ /* 0x000fe20000400000 */
[----:B------:R-:W-:Y:S01]  /*1db0*/  FMUL R0, R6, 1.4426950216293334961 ;  /* 0x3fb8aa3b06007820 */ /* 0x000fe20000400000 */
[----:B------:R-:W-:Y:S01]  /*1dc0*/  FMUL R7, R7, 1.4426950216293334961 ;  /* 0x3fb8aa3b07077820 */ /* 0x000fe20000400000 */
[--C-:B------:R-:W-:Y:S01]  /*1dd0*/  FFMA R8, R8, UR4, -R36.reuse ;  /* 0x0000000408087c23 */ /* 0x100fe20008000824 */
[--C-:B------:R-:W-:Y:S01]  /*1de0*/  FFMA R9, R9, UR4, -R36.reuse ;  /* 0x0000000409097c23 */ /* 0x100fe20008000824 */
[----:B------:R-:W-:Y:S01]  /*1df0*/  MUFU.EX2 R4, R4 ;  /* 0x0000000400047308 */ /* 0x000fe20000000800 */
[--C-:B------:R-:W-:Y:S01]  /*1e00*/  FFMA R10, R10, UR4, -R36.reuse ;  /* 0x000000040a0a7c23 */ /* 0x100fe20008000824 */
[----:B------:R-:W-:Y:S01]  /*1e10*/  FMUL R8, R8, 1.4426950216293334961 ;  /* 0x3fb8aa3b08087820 */ /* 0x000fe20000400000 */
[----:B------:R-:W-:Y:S01]  /*1e20*/  FMUL R9, R9, 1.4426950216293334961 ;  /* 0x3fb8aa3b09097820 */ /* 0x000fe20000400000 */
[----:B------:R-:W-:Y:S01]  /*1e30*/  FFMA R11, R11, UR4, -R36 ;  /* 0x000000040b0b7c23 */ /* 0x000fe20008000824 */
[----:B------:R-:W-:-:S03]  /*1e40*/  FMUL R10, R10, 1.4426950216293334961 ;  /* 0x3fb8aa3b0a0a7820 */ /* 0x000fc60000400000 */
[----:B------:R-:W0:Y:S01]  /*1e50*/  MUFU.EX2 R5, R5 ;  /* 0x0000000500057308 */ /* 0x000e220000000800 */
[----:B------:R-:W-:-:S07]  /*1e60*/  FMUL R11, R11, 1.4426950216293334961 ;  /* 0x3fb8aa3b0b0b7820 */ /* 0x000fce0000400000 */
[----:B------:R-:W3:Y:S08]  /*1e70*/  MUFU.EX2 R0, R0 ;  /* 0x0000000000007308 */ /* 0x000ef00000000800 */
[----:B------:R-:W4:Y:S01]  /*1e80*/  MUFU.EX2 R7, R7 ;  /* 0x0000000700077308 */ /* 0x000f220000000800 */
[----:B0-----:R-:W-:Y:S01]  /*1e90*/  FADD R23, R4, R5 ;  /* 0x0000000504177221 */ /* 0x001fe20000000000 */
[----:B------:R-:W-:-:S06]  /*1ea0*/  F2FP.F16.F32.PACK_AB R4, R5, R4 ;  /* 0x000000040504723e */ /* 0x000fcc00000000ff */
[----:B------:R-:W0:Y:S01]  /*1eb0*/  MUFU.EX2 R6, R8 ;  /* 0x0000000800067308 */ /* 0x000e220000000800 */
[----:B---3--:R-:W-:-:S07]  /*1ec0*/  FADD R12, R0, R23 ;  /* 0x00000017000c7221 */ /* 0x008fce0000000000 */
[----:B------:R-:W3:Y:S01]  /*1ed0*/  MUFU.EX2 R9, R9 ;  /* 0x0000000900097308 */ /* 0x000ee20000000800 */
[C---:B----4-:R-:W-:Y:S01]  /*1ee0*/  FADD R23, R7.reuse, R12 ;  /* 0x0000000c07177221 */ /* 0x050fe20000000000 */
[----:B------:R-:W-:-:S06]  /*1ef0*/  F2FP.F16.F32.PACK_AB R5, R7, R0 ;  /* 0x000000000705723e */ /* 0x000fcc00000000ff */
[----:B------:R-:W4:Y:S01]  /*1f00*/  MUFU.EX2 R10, R10 ;  /* 0x0000000a000a7308 */ /* 0x000f220000000800 */
[----:B0-----:R-:W-:-:S07]  /*1f10*/  FADD R8, R6, R23 ;  /* 0x0000001706087221 */ /* 0x001fce0000000000 */
[----:B------:R-:W0:Y:S01]  /*1f20*/  MUFU.EX2 R11, R11 ;  /* 0x0000000b000b7308 */ /* 0x000e220000000800 */
[C---:B---3--:R-:W-:Y:S01]  /*1f30*/  FADD R23, R9.reuse, R8 ;  /* 0x0000000809177221 */ /* 0x048fe20000000000 */
[----:B------:R-:W-:-:S03]  /*1f40*/  F2FP.F16.F32.PACK_AB R6, R9, R6 ;  /* 0x000000060906723e */ /* 0x000fc600000000ff */
[----:B----4-:R-:W-:-:S04]  /*1f50*/  FADD R8, R10, R23 ;  /* 0x000000170a087221 */ /* 0x010fc80000000000 */
[C---:B0-----:R-:W-:Y:S01]  /*1f60*/  FADD R37, R11.reuse, R8 ;  /* 0x000000080b257221 */ /* 0x041fe20000000000 */
[----:B------:R-:W-:-:S04]  /*1f70*/  F2FP.F16.F32.PACK_AB R7, R11, R10 ;  /* 0x0000000a0b07723e */ /* 0x000fc800000000ff */
[----:B------:R2:W0:Y:S01]  /*1f80*/  SHFL.BFLY PT, R42, R37, 0x10, 0x1f ;  /* 0x0e001f00252a7f89 */ /* 0x00042200000e0000 */
[----:B-1----:R-:W-:Y:S05]  /*1f90*/  BRA.U !UP2, `(.L_x_9) ;  /* 0x000000010a087547 */ /* 0x002fea000b800000 */
[----:B------:R1:W-:Y:S01]  /*1fa0*/  STTM.16dp32bit_t0_t15.x4 tmem[UR12+0x40], R4 ;  /* 0x00004004000079ed */ /* 0x0003e2000890000c */
[----:B------:R1:W-:Y:S02]  /*1fb0*/  STTM.16dp32bit_t16_t31.x4 tmem[UR12+0x44], R4 ;  /* 0x00004404000079ed */ /* 0x0003e4000892000c */
.L_x_9:
[----:B-----5:R-:W-:Y:S01]  /*1fc0*/  STS.U16 [R2+UR11+0x2000], R13 ;  /* 0x0020000d02007988 */ /* 0x020fe2000800040b */
[----:B------:R-:W-:Y:S01]  /*1fd0*/  FADD R0, -R36, -INF ;  /* 0xff80000024007421 */ /* 0x000fe20000000100 */
[----:B------:R-:W-:Y:S02]  /*1fe0*/  UIADD3 UR7, UPT, UPT, UR18, -0x10, URZ ;  /* 0xfffffff012077890 */ /* 0x000fe4000fffe0ff */
[----:B------:R-:W-:Y:S01]  /*1ff0*/  STS.U16 [R2+UR11+0x2100], R15 ;  /* 0x0021000f02007988 */ /* 0x000fe2000800040b */
[----:B------:R-:W-:-:S03]  /*2000*/  FMUL R0, R0, 1.4426950216293334961 ;  /* 0x3fb8aa3b00007820 */ /* 0x000fc60000400000 */
[----:B------:R-:W-:Y:S03]  /*2010*/  STS.U16 [R2+UR11+0x2200], R17 ;  /* 0x0022001102007988 */ /* 0x000fe6000800040b */
[----:B------:R-:W3:Y:S01]  /*2020*/  MUFU.EX2 R0, R0 ;  /* 0x0000000000007308 */ /* 0x000ee20000000800 */
[----:B------:R-:W-:Y:S04]  /*2030*/  STS.U16 [R2+UR11+0x2300], R43 ;  /* 0x0023002b02007988 */ /* 0x000fe8000800040b */
[----:B------:R-:W-:Y:S04]  /*2040*/  STS.U16 [R2+UR11+0x2400], R45 ;  /* 0x0024002d02007988 */ /* 0x000fe8000800040b */
[----:B------:R-:W-:Y:S04]  /*2050*/  STS.U16 [R2+UR11+0x2500], R44 ;  /* 0x0025002c02007988 */ /* 0x000fe8000800040b */
[----:B------:R-:W-:Y:S04]  /*2060*/  STS.U16 [R2+UR11+0x2600], R19 ;  /* 0x0026001302007988 */ /* 0x000fe8000800040b */
[----:B------:R4:W-:Y:S01]  /*2070*/  STS.U16 [R2+UR11+0x2700], R21 ;  /* 0x0027001502007988 */ /* 0x0009e2000800040b */
[----:B------:R-:W1:Y:S02]  /*2080*/  FENCE.VIEW.ASYNC.T ;  /* 0x00000000000073c6 */ /* 0x000e640000000200 */
[----:B-1----:R-:W-:Y:S06]  /*2090*/  BAR.SYNC.DEFER_BLOCKING 0x0 ;  /* 0x0000000000007b1d */ /* 0x002fec0000010000 */
[----:B----4-:R-:W1:Y:S01]  /*20a0*/  LDTM.16dp32bit_t0_t15.x32 R4, tmem[UR12] ;  /* 0x0000000c000479ee */ /* 0x010e620008a80000 */
[----:B------:R-:W4:Y:S01]  /*20b0*/  LDTM.16dp32bit_t16_t31.x32 R4, tmem[UR12+0x20] ;  /* 0x0000200c000479ee */ /* 0x000f220008aa0000 */
[----:B------:R-:W-:Y:S01]  /*20c0*/  NOP ;  /* 0x0000000000007918 */ /* 0x000fe20000000000 */
[----:B---3--:R-:W-:Y:S05]  /*20d0*/  BRA.U !UP2, `(.L_x_10) ;  /* 0x000000010a887547 */ /* 0x008fea000b800000 */
[C---:B-1--4-:R-:W-:Y:S01]  /*20e0*/  FMUL R4, R0.reuse, R4 ;  /* 0x0000000400047220 */ /* 0x052fe20000400000 */
[C---:B------:R-:W-:Y:S01]  /*20f0*/  FMUL R5, R0.reuse, R5 ;  /* 0x0000000500057220 */ /* 0x040fe20000400000 */
        /* <DEDUP_REMOVED lines=29> */
[----:B------:R-:W-:-:S04]  /*22d0*/  FMUL R35, R0, R35 ;  /* 0x0000002300237220 */ /* 0x000fc80000400000 */
[----:B------:R3:W-:Y:S01]  /*22e0*/  STTM.16dp32bit_t0_t15.x32 tmem[UR12], R4 ;  /* 0x00000004000079ed */ /* 0x0007e20008a8000c */
[----:B------:R3:W-:Y:S02]  /*22f0*/  STTM.16dp32bit_t16_t31.x32 tmem[UR12+0x20], R4 ;  /* 0x00002004000079ed */ /* 0x0007e40008aa000c */
.L_x_10:
[----:B----4-:R-:W4:Y:S02]  /*2300*/  FENCE.VIEW.ASYNC.T ;  /* 0x00000000000073c6 */ /* 0x010f240000000200 */
[----:B----4-:R-:W-:Y:S01]  /*2310*/  BAR.SYNC.DEFER_BLOCKING 0x0 ;  /* 0x0000000000007b1d */ /* 0x010fe20000010000 */
[----:B0-2---:R-:W-:Y:S01]  /*2320*/  FADD R37, R37, R42 ;  /* 0x0000002a25257221 */ /* 0x005fe20000000000 */
[----:B------:R-:W-:Y:S02]  /*2330*/  UISETP.GE.AND UP2, UPT, UR7, 0x1, UPT ;  /* 0x000000010700788c */ /* 0x000fe4000bf46270 */
[----:B------:R-:W-:Y:S01]  /*2340*/  UIADD3 UR42, UPT, UPT, UR33, 0x40, URZ ;  /* 0x00000040212a7890 */ /* 0x000fe2000fffe0ff */
[----:B------:R-:W-:Y:S01]  /*2350*/  FADD R37, R0, R37 ;  /* 0x0000002500257221 */ /* 0x000fe20000000000 */
[----:B------:R0:W-:Y:S06]  /*2360*/  MEMBAR.ALL.CTA ;  /* 0x0000000000007992 */ /* 0x0001ec0000008000 */
[----:B0-----:R-:W0:Y:S02]  /*2370*/  FENCE.VIEW.ASYNC.S ;  /* 0x00000000000073c6 */ /* 0x001e240000000000 */
[----:B0-----:R-:W-:Y:S06]  /*2380*/  BAR.SYNC.DEFER_BLOCKING 0x0 ;  /* 0x0000000000007b1d */ /* 0x001fec0000010000 */
[----:B------:R-:W-:Y:S05]  /*2390*/  BRA.U !UP1, `(.L_x_11) ;  /* 0x0000000109287547 */ /* 0x000fea000b800000 */
[----:B------:R-:W-:Y:S01]  /*23a0*/  ULOP3.LUT UR17, UR6, 0xc0004010, URZ, 0xfc, !UPT ;  /* 0xc000401006117892 */ /* 0x000fe2000f8efcff */
[----:B------:R-:W-:Y:S01]  /*23b0*/  UMOV UR4, UR13 ;  /* 0x0000000d00047c82 */ /* 0x000fe20008000000 */
[----:B------:R-:W-:Y:S01]  /*23c0*/  UMOV UR5, URZ ;  /* 0x000000ff00057c82 */ /* 0x000fe20008000000 */
[----:B------:R-:W-:Y:S01]  /*23d0*/  UMOV UR20, 0x0 ;  /* 0x0000000000147882 */ /* 0x000fe20000000000 */
[----:B------:R-:W-:Y:S01]  /*23e0*/  UMOV UR21, 0x4100010 ;  /* 0x0410001000157882 */ /* 0x000fe20000000000 */
[----:B------:R-:W-:Y:S01]  /*23f0*/  UMOV UR16, UR15 ;  /* 0x0000000f00107c82 */ /* 0x000fe20008000000 */
[----:B------:R-:W-:-:S03]  /*2400*/  UMOV UR4, UR4 ;  /* 0x0000000400047c82 */ /* 0x000fc60008000000 */
[----:B------:R0:W-:Y:S01]  /*2410*/  UTCHMMA tmem[UR42], gdesc[UR16], tmem[UR33], tmem[UR20], idesc[UR21], UPT ;  /* 0x00ff14102a0079ea */ /* 0x0001e2000b800021 */
[----:B------:R0:W-:Y:S01]  /*2420*/  UTCBAR [UR4], URZ ;  /* 0x000000ff040073e9 */ /* 0x0001e200080000ff */
[----:B------:R-:W-:Y:S01]  /*2430*/  NOP ;  /* 0x0000000000007918 */ /* 0x000fe20000000000 */
.L_x_11:
[----:B------:R-:W-:Y:S01]  /*2440*/  FSEL R0, R36, -INF , P2 ;  /* 0xff80000024007808 */ /* 0x000fe20001000000 */
[----:B0-----:R-:W-:Y:S01]  /*2450*/  UMOV UR4, URZ ;  /* 0x000000ff00047c82 */ /* 0x001fe20008000000 */
[----:B------:R-:W-:Y:S01]  /*2460*/  FSEL R36, R37, 1, P2 ;  /* 0x3f80000025247808 */ /* 0x000fe20001000000 */
[----:B------:R-:W-:Y:S06]  /*2470*/  BRA.U !UP2, `(.L_x_12) ;  /* 0x0000000d0ad47547 */ /* 0x000fec000b800000 */
[----:B------:R-:W-:Y:S01]  /*2480*/  USHF.R.U32.HI UR22, URZ, 0x4, UR11 ;  /* 0x00000004ff167899 */ /* 0x000fe2000801160b */
[----:B------:R-:W-:Y:S01]  /*2490*/  IMAD.SHL.U32 R45, R3, 0x10, RZ ;  /* 0x00000010032d7824 */ /* 0x000fe200078e00ff */
[----:B------:R-:W-:Y:S01]  /*24a0*/  USHF.R.U32.HI UR15, URZ, 0x4, UR8 ;  /* 0x00000004ff0f7899 */ /* 0x000fe20008011608 */
[----:B-1-3--:R-:W-:Y:S01]  /*24b0*/  MOV R13, R0 ;  /* 0x00000000000d7202 */ /* 0x00afe20000000f00 */
[----:B------:R-:W-:Y:S01]  /*24c0*/  USGXT.U32 UR22, UR22, 0xe ;  /* 0x0000000e1616789a */ /* 0x000fe20008000000 */
[----:B------:R-:W-:Y:S01]  /*24d0*/  IMAD.MOV.U32 R14, RZ, RZ, RZ ;  /* 0x000000ffff0e7224 */ /* 0x000fe200078e00ff */
[----:B------:R-:W-:Y:S01]  /*24e0*/  USGXT.U32 UR15, UR15, 0xe ;  /* 0x0000000e0f0f789a */ /* 0x000fe20008000000 */
[----:B------:R-:W-:Y:S01]  /*24f0*/  IMAD.MOV.U32 R3, RZ, RZ, R45 ;  /* 0x000000ffff037224 */ /* 0x000fe200078e002d */
[----:B------:R-:W-:Y:S02]  /*2500*/  UIADD3 UR6, UPT, UPT, UR11, 0x3000, URZ ;  /* 0x000030000b067890 */ /* 0x000fe4000fffe0ff */
[----:B------:R-:W-:-:S02]  /*2510*/  USHF.L.U32 UR31, UR9, 0x4, URZ ;  /* 0x00000004091f7899 */ /* 0x000fc400080006ff */
[----:B------:R-:W-:Y:S02]  /*2520*/  UIADD3 UR18, UP3, UPT, UR22, 0x80, URZ ;  /* 0x0000008016127890 */ /* 0x000fe4000ff7e0ff */
[----:B------:R-:W-:Y:S01]  /*2530*/  UIADD3 UR16, UP2, UPT, UR15, 0x2, URZ ;  /* 0x000000020f107890 */ /* 0x000fe2000ff5e0ff */
[----:B------:R-:W-:Y:S01]  /*2540*/  UMOV UR5, URZ ;  /* 0x000000ff00057c82 */ /* 0x000fe20008000000 */
[----:B------:R-:W-:Y:S01]  /*2550*/  UMOV UR4, URZ ;  /* 0x000000ff00047c82 */ /* 0x000fe20008000000 */
[----:B------:R-:W-:Y:S01]  /*2560*/  USHF.R.U32.HI UR6, URZ, 0x4, UR6 ;  /* 0x00000004ff067899 */ /* 0x000fe20008011606 */
[----:B------:R-:W-:Y:S01]  /*2570*/  MOV R37, UR31 ;  /* 0x0000001f00257c02 */ /* 0x000fe20008000f00 */
[----:B------:R-:W-:Y:S02]  /*2580*/  UISETP.NE.U32.AND UP1, UPT, UR19, URZ, UPT ;  /* 0x000000ff1300728c */ /* 0x000fe4000bf25070 */
[----:B------:R-:W-:Y:S02]  /*2590*/  UIADD3.X UR19, UPT, UPT, UR5, 0x40004040, URZ, UP3, !UPT ;  /* 0x4000404005137890 */ /* 0x000fe40009ffe4ff */
[----:B------:R-:W-:-:S02]  /*25a0*/  UIADD3.X UR17, UPT, UPT, UR4, 0x40004040, URZ, UP2, !UPT ;  /* 0x4000404004117890 */ /* 0x000fc400097fe4ff */
[----:B------:R-:W-:Y:S02]  /*25b0*/  UIADD3 UR34, UP2, UPT, UR18, 0x80, URZ ;  /* 0x0000008012227890 */ /* 0x000fe4000ff5e0ff */
[----:B------:R-:W-:Y:S02]  /*25c0*/  UIADD3 UR36, UP3, UPT, UR18, 0x100, URZ ;  /* 0x0000010012247890 */ /* 0x000fe4000ff7e0ff */
[----:B------:R-:W-:Y:S01]  /*25d0*/  USGXT.U32 UR30, UR6, 0xe ;  /* 0x0000000e061e789a */ /* 0x000fe20008000000 */
[----:B------:R-:W0:Y:S01]  /*25e0*/  LDCU UR43, c[0x0][0x3a8] ;  /* 0x00007500ff2b77ac */ /* 0x000e220008000800 */
[----:B------:R-:W-:Y:S02]  /*25f0*/  UIADD3.X UR35, UPT, UPT, UR19, URZ, URZ, UP2, !UPT ;  /* 0x000000ff13237290 */ /* 0x000fe400097fe4ff */
[----:B------:R-:W-:Y:S02]  /*2600*/  UIADD3.X UR37, UPT, UPT, UR19, URZ, URZ, UP3, !UPT ;  /* 0x000000ff13257290 */ /* 0x000fe40009ffe4ff */
[----:B------:R-:W-:-:S02]  /*2610*/  UIADD3.64 UR38, UPT, UPT, UR16, 0x2, URZ ;  /* 0x0000000210267897 */ /* 0x000fc4000fffe0ff */
[----:B------:R-:W-:Y:S01]  /*2620*/  UIADD3.64 UR40, UPT, UPT, UR16, 0x4, URZ ;  /* 0x0000000410287897 */ /* 0x000fe2000fffe0ff */
[----:B------:R-:W-:Y:S01]  /*2630*/  UMOV UR32, 0x1 ;  /* 0x0000000100207882 */ /* 0x000fe20000000000 */
[----:B------:R-:W-:-:S10]  /*2640*/  UMOV UR6, URZ ;  /* 0x000000ff00067c82 */ /* 0x000fd40008000000 */
.L_x_17:
[----:B------:R-:W-:-:S04]  /*2650*/  IMAD.WIDE R8, R3, 0x2, R66 ;  /* 0x0000000203087825 */ /* 0x000fc800078e0242 */
[C---:B------:R-:W-:Y:S02]  /*2660*/  IMAD.WIDE R18, R3.reuse, 0x2, R58 ;  /* 0x0000000203127825 */ /* 0x040fe400078e023a */
[----:B------:R-:W2:Y:S02]  /*2670*/  LDG.E.U16 R9, desc[UR28][R8.64] ;  /* 0x0000001c08097981 */ /* 0x000ea4000c1e1500 */
[C---:B------:R-:W-:Y:S02]  /*2680*/  IMAD.WIDE R10, R3.reuse, 0x2, R64 ;  /* 0x00000002030a7825 */ /* 0x040fe400078e0240 */
[----:B------:R-:W3:Y:S02]  /*2690*/  LDG.E.U16 R19, desc[UR28][R18.64] ;  /* 0x0000001c12137981 */ /* 0x000ee4000c1e1500 */
[C---:B------:R-:W-:Y:S02]  /*26a0*/  IMAD.WIDE R20, R3.reuse, 0x2, R56 ;  /* 0x0000000203147825 */ /* 0x040fe400078e0238 */
[----:B------:R-:W4:Y:S02]  /*26b0*/  LDG.E.U16 R10, desc[UR28][R10.64] ;  /* 0x0000001c0a0a7981 */ /* 0x000f24000c1e1500 */
[----:B------:R-:W-:-:S02]  /*26c0*/  IMAD.WIDE R16, R3, 0x2, R62 ;  /* 0x0000000203107825 */ /* 0x000fc400078e023e */
[----:B------:R-:W5:Y:S02]  /*26d0*/  LDG.E.U16 R20, desc[UR28][R20.64] ;  /* 0x0000001c14147981 */ /* 0x000f64000c1e1500 */
[C---:B------:R-:W-:Y:S02]  /*26e0*/  IMAD.WIDE R22, R3.reuse, 0x2, R54 ;  /* 0x0000000203167825 */ /* 0x040fe400078e0236 */
[----:B------:R-:W5:Y:S02]  /*26f0*/  LDG.E.U16 R17, desc[UR28][R16.64] ;  /* 0x0000001c10117981 */ /* 0x000f64000c1e1500 */
[C---:B------:R-:W-:Y:S02]  /*2700*/  IMAD.WIDE R6, R3.reuse, 0x2, R60 ;  /* 0x0000000203067825 */ /* 0x040fe400078e023c */
[----:B------:R-:W5:Y:S02]  /*2710*/  LDG.E.U16 R23, desc[UR28][R22.64] ;  /* 0x0000001c16177981 */ /* 0x000f64000c1e1500 */
[----:B------:R-:W-:-:S02]  /*2720*/  IMAD.WIDE R4, R3, 0x2, R52 ;  /* 0x0000000203047825 */ /* 0x000fc400078e0234 */
[----:B------:R-:W5:Y:S04]  /*2730*/  LDG.E.U16 R6, desc[UR28][R6.64] ;  /* 0x0000001c06067981 */ /* 0x000f68000c1e1500 */
[----:B------:R-:W5:Y:S01]  /*2740*/  LDG.E.U16 R4, desc[UR28][R4.64] ;  /* 0x0000001c04047981 */ /* 0x000f62000c1e1500 */
[----:B-1----:R-:W-:Y:S02]  /*2750*/  UMOV UR8, 0x1 ;  /* 0x0000000100087882 */ /* 0x002fe40000000000 */
[----:B------:R-:W-:-:S04]  /*2760*/  @!UP0 UIADD3 UR8, UPT, UPT, -UR8, 0x100000, URZ ;  /* 0x0010000008088890 */ /* 0x000fc8000fffe1ff */
[----:B------:R-:W-:Y:S02]  /*2770*/  @!UP0 USHF.L.U32 UR9, UR8, 0xb, URZ ;  /* 0x0000000b08098899 */ /* 0x000fe400080006ff */
[----:B------:R-:W-:Y:S01]  /*2780*/  @!UP0 USHF.L.U32 UR8, UR8, 0x1, URZ ;  /* 0x0000000108088899 */ /* 0x000fe200080006ff */
[----:B------:R-:W-:Y:S01]  /*2790*/  VOTEU.ALL UP2, P1 ;  /* 0x0000000000ff7886 */ /* 0x000fe20000840000 */
[----:B--2---:R1:W-:Y:S04]  /*27a0*/  STS.U16 [R2+UR11+0x2800], R9 ;  /* 0x0028000902007988 */ /* 0x0043e8000800040b */
[----:B---3--:R1:W-:Y:S04]  /*27b0*/  STS.U16 [R2+UR11+0x2c00], R19 ;  /* 0x002c001302007988 */ /* 0x0083e8000800040b */
[----:B----4-:R1:W-:Y:S04]  /*27c0*/  STS.U16 [R77+UR11+0x2900], R10 ;  /* 0x0029000a4d007988 */ /* 0x0103e8000800040b */
[----:B-----5:R1:W-:Y:S04]  /*27d0*/  STS.U16 [R77+UR11+0x2d00], R20 ;  /* 0x002d00144d007988 */ /* 0x0203e8000800040b */
[----:B------:R1:W-:Y:S04]  /*27e0*/  STS.U16 [R76+UR11+0x2a00], R17 ;  /* 0x002a00114c007988 */ /* 0x0003e8000800040b */
[----:B------:R1:W-:Y:S04]  /*27f0*/  STS.U16 [R76+UR11+0x2e00], R23 ;  /* 0x002e00174c007988 */ /* 0x0003e8000800040b */
[----:B------:R1:W-:Y:S04]  /*2800*/  STS.U16 [R75+UR11+0x2b00], R6 ;  /* 0x002b00064b007988 */ /* 0x0003e8000800040b */
[----:B------:R1:W-:Y:S01]  /*2810*/  STS.U16 [R75+UR11+0x2f00], R4 ;  /* 0x002f00044b007988 */ /* 0x0003e2000800040b */
[----:B------:R2:W-:Y:S06]  /*2820*/  MEMBAR.ALL.CTA ;  /* 0x0000000000007992 */ /* 0x0005ec0000008000 */
[----:B--2---:R-:W-:Y:S04]  /*2830*/  FENCE.VIEW.ASYNC.S ;  /* 0x00000000000073c6 */ /* 0x004fe80000000000 */
[----:B------:R-:W2:Y:S02]  /*2840*/  FENCE.VIEW.ASYNC.S ;  /* 0x00000000000073c6 */ /* 0x000ea40000000000 */
[----:B--2---:R1:W2:Y:S02]  /*2850*/  @!UP2 SYNCS.EXCH.64 URZ, [UR11+0x3810], UR8 ;  /* 0x003810080bffa5b2 */ /* 0x0042a40008000100 */
[----:B--2---:R-:W-:Y:S06]  /*2860*/  BAR.SYNC.DEFER_BLOCKING 0x0 ;  /* 0x0000000000007b1d */ /* 0x004fec0000010000 */
[----:B-1----:R-:W-:Y:S05]  /*2870*/  BRA.U UP1, `(.L_x_13) ;  /* 0x0000000101507547 */ /* 0x002fea000b800000 */
[----:B------:R-:W-:Y:S01]  /*2880*/  UIADD3 UR8, UPT, UPT, UR11, 0x3810, URZ ;  /* 0x000038100b087890 */ /* 0x000fe2000fffe0ff */
[----:B------:R-:W-:Y:S01]  /*2890*/  UMOV UR23, 0x40004040 ;  /* 0x4000404000177882 */ /* 0x000fe20000000000 */
[----:B------:R-:W-:Y:S01]  /*28a0*/  UMOV UR20, UR15 ;  /* 0x0000000f00147c82 */ /* 0x000fe20008000000 */
[----:B------:R-:W-:Y:S01]  /*28b0*/  UMOV UR21, 0x40004040 ;  /* 0x4000404000157882 */ /* 0x000fe20000000000 */
[----:B------:R-:W-:Y:S01]  /*28c0*/  UMOV UR24, 0x0 ;  /* 0x0000000000187882 */ /* 0x000fe20000000000 */
[----:B------:R-:W-:Y:S01]  /*28d0*/  UMOV UR25, 0x4048010 ;  /* 0x0404801000197882 */ /* 0x000fe20000000000 */
[----:B------:R-:W-:Y:S01]  /*28e0*/  UMOV UR26, 0x0 ;  /* 0x00000000001a7882 */ /* 0x000fe20000000000 */
[----:B------:R-:W-:Y:S01]  /*28f0*/  UMOV UR27, 0x4048010 ;  /* 0x04048010001b7882 */ /* 0x000fe20000000000 */
[----:B------:R-:W-:Y:S01]  /*2900*/  UMOV UR44, 0x0 ;  /* 0x00000000002c7882 */ /* 0x000fe20000000000 */
[----:B------:R-:W-:Y:S01]  /*2910*/  UMOV UR45, 0x4048010 ;  /* 0x04048010002d7882 */ /* 0x000fe20000000000 */
[----:B------:R1:W-:Y:S01]  /*2920*/  UTCHMMA gdesc[UR22], gdesc[UR20], tmem[UR14], tmem[UR24], idesc[UR25], !UPT ;  /* 0x00ff1814160075ea */ /* 0x0003e2000f80000e */
[----:B------:R-:W-:Y:S01]  /*2930*/  UMOV UR9, URZ ;  /* 0x000000ff00097c82 */ /* 0x000fe20008000000 */
[----:B------:R-:W-:Y:S01]  /*2940*/  UMOV UR46, 0x0 ;  /* 0x00000000002e7882 */ /* 0x000fe20000000000 */
[----:B------:R-:W-:Y:S01]  /*2950*/  UMOV UR47, 0x4048010 ;  /* 0x04048010002f7882 */ /* 0x000fe20000000000 */
[----:B------:R1:W-:Y:S01]  /*2960*/  UTCHMMA gdesc[UR18], gdesc[UR16], tmem[UR14], tmem[UR26], idesc[UR27], UPT ;  /* 0x00ff1a10120075ea */ /* 0x0003e2000b80000e */
[----:B------:R-:W-:Y:S01]  /*2970*/  UMOV UR8, UR8 ;  /* 0x0000000800087c82 */ /* 0x000fe20008000000 */
[----:B------:R1:W-:Y:S01]  /*2980*/  UTCHMMA gdesc[UR34], gdesc[UR38], tmem[UR14], tmem[UR44], idesc[UR45], UPT ;  /* 0x00ff2c26220075ea */ /* 0x0003e2000b80000e */
[----:B------:R1:W-:Y:S01]  /*2990*/  UTCHMMA gdesc[UR36], gdesc[UR40], tmem[UR14], tmem[UR46], idesc[UR47], UPT ;  /* 0x00ff2e28240075ea */ /* 0x0003e2000b80000e */
[----:B------:R1:W-:Y:S01]  /*29a0*/  UTCBAR [UR8], URZ ;  /* 0x000000ff080073e9 */ /* 0x0003e200080000ff */
[----:B------:R-:W-:Y:S01]  /*29b0*/  NOP ;  /* 0x0000000000007918 */ /* 0x000fe20000000000 */
.L_x_13:
[----:B------:R-:W2:Y:S02]  /*29c0*/  SYNCS.PHASECHK.TRANS64.TRYWAIT P2, [UR11+0x3810], RZ ;  /* 0x003810ffff0075a7 */ /* 0x000ea4000804110b */
[----:B--2---:R-:W-:Y:S05]  /*29d0*/  @!P2 BRA `(.L_x_14) ;  /* 0x0000002000f8a947 */ /* 0x004fea0003800000 */
.L_x_23:
[----:B------:R-:W-:Y:S01]  /*29e0*/  BAR.SYNC.DEFER_BLOCKING 0x0 ;  /* 0x0000000000007b1d */ /* 0x000fe20000010000 */
[----:B------:R-:W-:Y:S02]  /*29f0*/  IMAD.U32 R14, R14, -0x80000000, RZ ;  /* 0x800000000e0e7824 */ /* 0x000fe400078e00ff */
[----:B------:R-:W-:-:S03]  /*2a00*/  IMAD.WIDE R20, R37, 0x2, R68 ;  /* 0x0000000225147825 */ /* 0x000fc600078e0244 */
[----:B------:R-:W-:Y:S01]  /*2a10*/  LDTM.16dp32bit_t0_t15.x8 R4, tmem[UR12+0x100000] ;  /* 0x1000000c000479ee */ /* 0x000fe20008980000 */
[----:B------:R-:W2:Y:S01]  /*2a20*/  LDTM.16dp32bit_t16_t31.x8 R4, tmem[UR12+0x100008] ;  /* 0x1000080c000479ee */ /* 0x000ea200089a0000 */
[----:B------:R-:W3:Y:S01]  /*2a30*/  @!P1 SYNCS.CCTL.IV [UR11+0x3810] ;  /* 0x00381000ff0099b1 */ /* 0x000ee2000800000b */
[----:B------:R-:W-:Y:S01]  /*2a40*/  NOP ;  /* 0x0000000000007918 */ /* 0x000fe20000000000 */
[----:B0-2---:R-:W-:Y:S01]  /*2a50*/  FMUL R0, R4, UR43 ;  /* 0x0000002b04007c20 */ /* 0x005fe20008400000 */
[----:B------:R-:W-:Y:S01]  /*2a60*/  FMUL R15, R5, UR43 ;  /* 0x0000002b050f7c20 */ /* 0x000fe20008400000 */
[----:B------:R-:W-:Y:S01]  /*2a70*/  FMUL R12, R6, UR43 ;  /* 0x0000002b060c7c20 */ /* 0x000fe20008400000 */
[----:B------:R-:W-:Y:S01]  /*2a80*/  FMUL R16, R7, UR43 ;  /* 0x0000002b07107c20 */ /* 0x000fe20008400000 */
[----:B------:R-:W-:Y:S01]  /*2a90*/  FMUL R17, R8, UR43 ;  /* 0x0000002b08117c20 */ /* 0x000fe20008400000 */
[----:B---3--:R-:W0:Y:S02]  /*2aa0*/  SYNCS.PHASECHK.TRANS64.TRYWAIT P2, [UR13], R14 ;  /* 0x0000000eff0075a7 */ /* 0x008e24000804110d */
[----:B------:R-:W-:Y:S01]  /*2ab0*/  FMNMX3 R12, R0, R15, R12, !PT ;  /* 0x0000000f000c7276 */ /* 0x000fe2000780000c */
[----:B------:R-:W-:Y:S01]  /*2ac0*/  FMUL R0, R9, UR43 ;  /* 0x0000002b09007c20 */ /* 0x000fe20008400000 */
[----:B------:R-:W-:-:S02]  /*2ad0*/  FMUL R15, R10, UR43 ;  /* 0x0000002b0a0f7c20 */ /* 0x000fc40008400000 */
[----:B------:R-:W-:Y:S01]  /*2ae0*/  FMNMX3 R16, R12, R16, R17, !PT ;  /* 0x000000100c107276 */ /* 0x000fe20007800011 */
[----:B------:R-:W-:-:S03]  /*2af0*/  FMUL R12, R11, UR43 ;  /* 0x0000002b0b0c7c20 */ /* 0x000fc60008400000 */
[----:B------:R-:W-:-:S04]  /*2b00*/  FMNMX3 R15, R16, R0, R15, !PT ;  /* 0x00000000100f7276 */ /* 0x000fc8000780000f */
[----:B------:R-:W-:-:S05]  /*2b10*/  FMNMX R16, R12, R15, !PT ;  /* 0x0000000f0c107209 */ /* 0x000fca0007800000 */
[----:B------:R-:W2:Y:S02]  /*2b20*/  SHFL.BFLY PT, R0, R16, 0x10, 0x1f ;  /* 0x0e001f0010007f89 */ /* 0x000ea400000e0000 */
[----:B--2---:R-:W-:-:S05]  /*2b30*/  FMNMX3 R0, R16, R0, R13, !PT ;  /* 0x0000000010007276 */ /* 0x004fca000780000d */
        /* <DEDUP_REMOVED lines=8> */
[----:B------:R-:W-:Y:S01]  /*2bc0*/  MUFU.EX2 R12, R4 ;  /* 0x00000004000c7308 */ /* 0x000fe20000000800 */
[--C-:B------:R-:W-:Y:S01]  /*2bd0*/  FFMA R8, R8, UR43, -R0.reuse ;  /* 0x0000002b08087c23 */ /* 0x100fe20008000800 */
[--C-:B------:R-:W-:Y:S01]  /*2be0*/  FFMA R9, R9, UR43, -R0.reuse ;  /* 0x0000002b09097c23 */ /* 0x100fe20008000800 */
[--C-:B------:R-:W-:Y:S01]  /*2bf0*/  FFMA R10, R10, UR43, -R0.reuse ;  /* 0x0000002b0a0a7c23 */ /* 0x100fe20008000800 */
[----:B------:R-:W-:Y:S01]  /*2c00*/  FFMA R11, R11, UR43, -R0 ;  /* 0x0000002b0b0b7c23 */ /* 0x000fe20008000800 */
[----:B------:R-:W-:Y:S01]  /*2c10*/  FMUL R8, R8, 1.4426950216293334961 ;  /* 0x3fb8aa3b08087820 */ /* 0x000fe20000400000 */
[----:B------:R-:W-:Y:S01]  /*2c20*/  FMUL R9, R9, 1.4426950216293334961 ;  /* 0x3fb8aa3b09097820 */ /* 0x000fe20000400000 */
[----:B------:R-:W-:Y:S01]  /*2c30*/  FMUL R10, R10, 1.4426950216293334961 ;  /* 0x3fb8aa3b0a0a7820 */ /* 0x000fe20000400000 */
[----:B------:R-:W2:Y:S01]  /*2c40*/  MUFU.EX2 R23, R5 ;  /* 0x0000000500177308 */ /* 0x000ea20000000800 */
[----:B------:R-:W-:-:S07]  /*2c50*/  FMUL R11, R11, 1.4426950216293334961 ;  /* 0x3fb8aa3b0b0b7820 */ /* 0x000fce0000400000 */
[----:B------:R-:W3:Y:S08]  /*2c60*/  MUFU.EX2 R22, R6 ;  /* 0x0000000600167308 */ /* 0x000ef00000000800 */
[----:B------:R4:W5:Y:S01]  /*2c70*/  MUFU.EX2 R25, R7 ;  /* 0x0000000700197308 */ /* 0x0009620000000800 */
[----:B--2---:R-:W-:-:S07]  /*2c80*/  FADD R5, R12, R23 ;  /* 0x000000170c057221 */ /* 0x004fce0000000000 */
[----:B------:R-:W2:Y:S01]  /*2c90*/  MUFU.EX2 R24, R8 ;  /* 0x0000000800187308 */ /* 0x000ea20000000800 */
[----:B---3--:R-:W-:Y:S01]  /*2ca0*/  FADD R4, R22, R5 ;  /* 0x0000000516047221 */ /* 0x008fe20000000000 */
[----:B----4-:R-:W-:-:S06]  /*2cb0*/  IMAD.WIDE R6, R37, 0x2, R70 ;  /* 0x0000000225067825 */ /* 0x010fcc00078e0246 */
[----:B------:R-:W3:Y:S01]  /*2cc0*/  MUFU.EX2 R27, R9 ;  /* 0x00000009001b7308 */ /* 0x000ee20000000800 */
[----:B-----5:R-:W-:-:S07]  /*2cd0*/  FADD R5, R25, R4 ;  /* 0x0000000419057221 */ /* 0x020fce0000000000 */
[----:B------:R-:W4:Y:S01]  /*2ce0*/  MUFU.EX2 R26, R10 ;  /* 0x0000000a001a7308 */ /* 0x000f220000000800 */
[----:B--2---:R-:W-:-:S07]  /*2cf0*/  FADD R4, R24, R5 ;  /* 0x0000000518047221 */ /* 0x004fce0000000000 */
[----:B------:R-:W2:Y:S01]  /*2d00*/  MUFU.EX2 R29, R11 ;  /* 0x0000000b001d7308 */ /* 0x000ea20000000800 */
[----:B---3--:R-:W-:-:S04]  /*2d10*/  FADD R5, R27, R4 ;  /* 0x000000041b057221 */ /* 0x008fc80000000000 */
[----:B----4-:R-:W-:Y:S01]  /*2d20*/  FADD R42, R26, R5 ;  /* 0x000000051a2a7221 */ /* 0x010fe20000000000 */
[----:B------:R-:W-:-:S04]  /*2d30*/  IMAD.WIDE R4, R37, 0x2, R72 ;  /* 0x0000000225047825 */ /* 0x000fc800078e0248 */
[----:B--2---:R-:W-:-:S05]  /*2d40*/  FADD R42, R29, R42 ;  /* 0x0000002a1d2a7221 */ /* 0x004fca0000000000 */
[----:B------:R2:W3:Y:S01]  /*2d50*/  SHFL.BFLY PT, R43, R42, 0x10, 0x1f ;  /* 0x0e001f002a2b7f89 */ /* 0x0004e200000e0000 */
[----:B0-----:R-:W-:Y:S05]  /*2d60*/  @!P2 BRA `(.L_x_15) ;  /* 0x000000200020a947 */ /* 0x001fea0003800000 */
.L_x_24:
[C---:B------:R-:W-:Y:S01]  /*2d70*/  IMAD.WIDE R8, R37.reuse, 0x2, R50 ;  /* 0x0000000225087825 */ /* 0x040fe200078e0232 */
[----:B------:R0:W4:Y:S03]  /*2d80*/  LDG.E.U16 R31, desc[UR28][R4.64] ;  /* 0x0000001c041f7981 */ /* 0x000126000c1e1500 */
[C---:B------:R-:W-:Y:S01]  /*2d90*/  IMAD.WIDE R10, R37.reuse, 0x2, R48 ;  /* 0x00000002250a7825 */ /* 0x040fe200078e0230 */
[----:B--2---:R5:W2:Y:S03]  /*2da0*/  LDG.E.U16 R33, desc[UR28][R6.64] ;  /* 0x0000001c06217981 */ /* 0x004aa6000c1e1500 */
[C---:B------:R-:W-:Y:S01]  /*2db0*/  IMAD.WIDE R14, R37.reuse, 0x2, R46 ;  /* 0x00000002250e7825 */ /* 0x040fe200078e022e */
[----:B---3--:R-:W3:Y:S03]  /*2dc0*/  LDG.E.U16 R21, desc[UR28][R20.64] ;  /* 0x0000001c14157981 */ /* 0x008ee6000c1e1500 */
[C---:B------:R-:W-:Y:S01]  /*2dd0*/  IMAD.WIDE R16, R37.reuse, 0x2, R40 ;  /* 0x0000000225107825 */ /* 0x040fe200078e0228 */
[----:B------:R-:W3:Y:S03]  /*2de0*/  LDG.E.U16 R9, desc[UR28][R8.64] ;  /* 0x0000001c08097981 */ /* 0x000ee6000c1e1500 */
[----:B------:R-:W-:Y:S01]  /*2df0*/  IMAD.WIDE R18, R37, 0x2, R38 ;  /* 0x0000000225127825 */ /* 0x000fe200078e0226 */
[----:B------:R-:W3:Y:S04]  /*2e00*/  LDG.E.U16 R11, desc[UR28][R10.64] ;  /* 0x0000001c0a0b7981 */ /* 0x000ee8000c1e1500 */
[----:B------:R-:W3:Y:S04]  /*2e10*/  LDG.E.U16 R15, desc[UR28][R14.64] ;  /* 0x0000001c0e0f7981 */ /* 0x000ee8000c1e1500 */
[----:B------:R-:W3:Y:S04]  /*2e20*/  LDG.E.U16 R17, desc[UR28][R16.64] ;  /* 0x0000001c10117981 */ /* 0x000ee8000c1e1500 */
[----:B------:R-:W3:Y:S01]  /*2e30*/  LDG.E.U16 R19, desc[UR28][R18.64] ;  /* 0x0000001c12137981 */ /* 0x000ee2000c1e1500 */
[----:B0-----:R-:W-:-:S02]  /*2e40*/  F2FP.F16.F32.PACK_AB R4, R23, R12 ;  /* 0x0000000c1704723e */ /* 0x001fc400000000ff */
[----:B------:R-:W-:Y:S02]  /*2e50*/  F2FP.F16.F32.PACK_AB R5, R25, R22 ;  /* 0x000000161905723e */ /* 0x000fe400000000ff */
[----:B-----5:R-:W-:Y:S02]  /*2e60*/  F2FP.F16.F32.PACK_AB R6, R27, R24 ;  /* 0x000000181b06723e */ /* 0x020fe400000000ff */
[----:B------:R-:W-:Y:S01]  /*2e70*/  F2FP.F16.F32.PACK_AB R7, R29, R26 ;  /* 0x0000001a1d07723e */ /* 0x000fe200000000ff */
[----:B------:R-:W-:-:S03]  /*2e80*/  FADD R44, -R0, R13 ;  /* 0x0000000d002c7221 */ /* 0x000fc60000000100 */
[----:B------:R-:W-:Y:S01]  /*2e90*/  STTM.16dp32bit_t0_t15.x4 tmem[UR12+0x40], R4 ;  /* 0x00004004000079ed */ /* 0x000fe2000890000c */
[----:B------:R-:W-:Y:S01]  /*2ea0*/  STTM.16dp32bit_t16_t31.x4 tmem[UR12+0x44], R4 ;  /* 0x00004404000079ed */ /* 0x000fe2000892000c */
[----:B------:R-:W-:-:S06]  /*2eb0*/  FMUL R44, R44, 1.4426950216293334961 ;  /* 0x3fb8aa3b2c2c7820 */ /* 0x000fcc0000400000 */
[----:B------:R-:W0:Y:S01]  /*2ec0*/  MUFU.EX2 R44, R44 ;  /* 0x0000002c002c7308 */ /* 0x000e220000000800 */
[----:B------:R-:W-:Y:S01]  /*2ed0*/  ULEA UR13, UR32, UR11, 0x3 ;  /* 0x0000000b200d7291 */ /* 0x000fe2000f8e18ff */
[----:B------:R-:W-:Y:S01]  /*2ee0*/  FADD R43, R42, R43 ;  /* 0x0000002b2a2b7221 */ /* 0x000fe20000000000 */
[----:B------:R-:W-:Y:S02]  /*2ef0*/  UMOV UR4, UR5 ;  /* 0x0000000500047c82 */ /* 0x000fe40008000000 */
[----:B------:R-:W-:Y:S01]  /*2f00*/  UIADD3 UR13, UPT, UPT, UR13, 0x3800, URZ ;  /* 0x000038000d0d7890 */ /* 0x000fe2000fffe0ff */
[----:B----4-:R-:W-:Y:S04]  /*2f10*/  STS.U16 [R2+UR11+0x3000], R31 ;  /* 0x0030001f02007988 */ /* 0x010fe8000800040b */
[----:B--2---:R-:W-:Y:S04]  /*2f20*/  STS.U16 [R2+UR11+0x3100], R33 ;  /* 0x0031002102007988 */ /* 0x004fe8000800040b */
[----:B---3--:R-:W-:Y:S04]  /*2f30*/  STS.U16 [R2+UR11+0x3200], R21 ;  /* 0x0032001502007988 */ /* 0x008fe8000800040b */
[----:B------:R-:W-:Y:S04]  /*2f40*/  STS.U16 [R2+UR11+0x3300], R9 ;  /* 0x0033000902007988 */ /* 0x000fe8000800040b */
[----:B------:R-:W-:Y:S04]  /*2f50*/  STS.U16 [R2+UR11+0x3400], R11 ;  /* 0x0034000b02007988 */ /* 0x000fe8000800040b */
[----:B------:R-:W-:Y:S04]  /*2f60*/  STS.U16 [R2+UR11+0x3500], R15 ;  /* 0x0035000f02007988 */ /* 0x000fe8000800040b */
[----:B------:R-:W-:Y:S04]  /*2f70*/  STS.U16 [R2+UR11+0x3600], R17 ;  /* 0x0036001102007988 */ /* 0x000fe8000800040b */
[----:B------:R2:W-:Y:S01]  /*2f80*/  STS.U16 [R2+UR11+0x3700], R19 ;  /* 0x0037001302007988 */ /* 0x0005e2000800040b */
[----:B------:R-:W3:Y:S02]  /*2f90*/  FENCE.VIEW.ASYNC.T ;  /* 0x00000000000073c6 */ /* 0x000ee40000000200 */
[----:B---3--:R-:W-:Y:S06]  /*2fa0*/  BAR.SYNC.DEFER_BLOCKING 0x0 ;  /* 0x0000000000007b1d */ /* 0x008fec0000010000 */
[----:B--2---:R-:W-:Y:S01]  /*2fb0*/  LDTM.16dp32bit_t0_t15.x32 R4, tmem[UR12] ;  /* 0x0000000c000479ee */ /* 0x004fe20008a80000 */
[----:B------:R-:W0:Y:S01]  /*2fc0*/  LDTM.16dp32bit_t16_t31.x32 R4, tmem[UR12+0x20] ;  /* 0x0000200c000479ee */ /* 0x000e220008aa0000 */
[----:B------:R-:W-:Y:S01]  /*2fd0*/  NOP ;  /* 0x0000000000007918 */ /* 0x000fe20000000000 */
[C---:B0-----:R-:W-:Y:S01]  /*2fe0*/  FMUL R4, R44.reuse, R4 ;  /* 0x000000042c047220 */ /* 0x041fe20000400000 */
        /* <DEDUP_REMOVED lines=32> */
[----:B------:R0:W-:Y:S01]  /*31f0*/  STTM.16dp32bit_t16_t31.x32 tmem[UR12+0x20], R4 ;  /* 0x00002004000079ed */ /* 0x0001e20008aa000c */
[----:B------:R-:W2:Y:S02]  /*3200*/  FENCE.VIEW.ASYNC.T ;  /* 0x00000000000073c6 */ /* 0x000ea40000000200 */
[----:B--2---:R-:W-:Y:S06]  /*3210*/  BAR.SYNC.DEFER_BLOCKING 0x0 ;  /* 0x0000000000007b1d */ /* 0x004fec0000010000 */
[----:B------:R2:W-:Y:S06]  /*3220*/  MEMBAR.ALL.CTA ;  /* 0x0000000000007992 */ /* 0x0005ec0000008000 */
[----:B--2---:R-:W2:Y:S02]  /*3230*/  FENCE.VIEW.ASYNC.S ;  /* 0x00000000000073c6 */ /* 0x004ea40000000000 */
[----:B--2---:R-:W-:Y:S06]  /*3240*/  BAR.SYNC.DEFER_BLOCKING 0x0 ;  /* 0x0000000000007b1d */ /* 0x004fec0000010000 */
[----:B------:R-:W-:Y:S05]  /*3250*/  BRA.U UP1, `(.L_x_16) ;  /* 0x0000000101287547 */ /* 0x000fea000b800000 */
[----:B-1----:R-:W-:Y:S01]  /*3260*/  UMOV UR8, UR13 ;  /* 0x0000000d00087c82 */ /* 0x002fe20008000000 */
[----:B------:R-:W-:Y:S01]  /*3270*/  UMOV UR9, URZ ;  /* 0x000000ff00097c82 */ /* 0x000fe20008000000 */
[----:B------:R-:W-:Y:S01]  /*3280*/  UMOV UR20, UR30 ;  /* 0x0000001e00147c82 */ /* 0x000fe20008000000 */
[----:B------:R-:W-:Y:S01]  /*3290*/  UMOV UR21, 0xc0004010 ;  /* 0xc000401000157882 */ /* 0x000fe20000000000 */
[----:B------:R-:W-:Y:S01]  /*32a0*/  UMOV UR24, 0x0 ;  /* 0x0000000000187882 */ /* 0x000fe20000000000 */
[----:B------:R-:W-:Y:S01]  /*32b0*/  UMOV UR25, 0x4100010 ;  /* 0x0410001000197882 */ /* 0x000fe20000000000 */
[----:B------:R-:W-:Y:S01]  /*32c0*/  UMOV UR5, UR8 ;  /* 0x0000000800057c82 */ /* 0x000fe20008000000 */
[----:B------:R2:W-:Y:S01]  /*32d0*/  UTCHMMA tmem[UR42], gdesc[UR20], tmem[UR33], tmem[UR24], idesc[UR25], UPT ;  /* 0x00ff18142a0079ea */ /* 0x0005e2000b800021 */
[----:B------:R2:W-:Y:S01]  /*32e0*/  UTCBAR [UR5], URZ ;  /* 0x000000ff050073e9 */ /* 0x0005e200080000ff */
[----:B------:R-:W-:Y:S02]  /*32f0*/  NOP ;  /* 0x0000000000007918 */ /* 0x000fe40000000000 */
.L_x_16:
[----:B------:R-:W-:Y:S01]  /*3300*/  UIADD3 UR32, UPT, UPT, UR32, 0x1, URZ ;  /* 0x0000000120207890 */ /* 0x000fe2000fffe0ff */
[----:B------:R-:W-:Y:S01]  /*3310*/  FFMA R36, R44, R36, R43 ;  /* 0x000000242c247223 */ /* 0x000fe2000000002b */
[----:B------:R-:W-:Y:S01]  /*3320*/  UIADD3 UR6, UPT, UPT, UR6, 0x10, URZ ;  /* 0x0000001006067890 */ /* 0x000fe2000fffe0ff */
[----:B------:R-:W-:Y:S01]  /*3330*/  VIADD R37, R37, UR31 ;  /* 0x0000001f25257c36 */ /* 0x000fe20008000000 */
[----:B------:R-:W-:Y:S01]  /*3340*/  UISETP.GT.AND UP2, UPT, UR32, 0x1, UPT ;  /* 0x000000012000788c */ /* 0x000fe2000bf44270 */
[----:B------:R-:W-:Y:S01]  /*3350*/  IADD3 R3, PT, PT, R45, R3, RZ ;  /* 0x000000032d037210 */ /* 0x000fe20007ffe0ff */
[----:B0-----:R-:W-:Y:S02]  /*3360*/  IMAD.U32 R14, RZ, RZ, UR4 ;  /* 0x00000004ff0e7e24 */ /* 0x001fe4000f8e00ff */
[----:B--2---:R-:W-:Y:S01]  /*3370*/  USEL UR5, URZ, 0x1, !UP2 ;  /* 0x00000001ff057887 */ /* 0x004fe2000d000000 */
[----:B------:R-:W-:Y:S01]  /*3380*/  IMAD.MOV.U32 R13, RZ, RZ, R0 ;  /* 0x000000ffff0d7224 */ /* 0x000fe200078e0000 */
[----:B------:R-:W-:-:S02]  /*3390*/  USEL UR32, UR32, URZ, !UP2 ;  /* 0x000000ff20207287 */ /* 0x000fc4000d000000 */
[----:B------:R-:W-:Y:S02]  /*33a0*/  UISETP.GE.AND UP2, UPT, UR6, UR7, UPT ;  /* 0x000000070600728c */ /* 0x000fe4000bf46270 */
[----:B------:R-:W-:-:S07]  /*33b0*/  ULOP3.LUT UR5, UR4, UR5, URZ, 0x3c, !UPT ;  /* 0x0000000504057292 */ /* 0x000fce000f8e3cff */
[----:B------:R-:W-:Y:S05]  /*33c0*/  BRA.U !UP2, `(.L_x_17) ;  /* 0xfffffff10aa07547 */ /* 0x000fea000b83ffff */
.L_x_12:
[----:B-1-3--:R-:W0:Y:S01]  /*33d0*/  S2R R4, SR_TID.X ;  /* 0x0000000000047919 */ /* 0x00ae220000002100 */
[----:B------:R-:W1:Y:S01]  /*33e0*/  LDCU UR5, c[0x0][0x3f0] ;  /* 0x00007e00ff0577ac */ /* 0x000e620008000800 */
[----:B------:R-:W-:-:S04]  /*33f0*/  MOV R39, R36 ;  /* 0x0000002400277202 */ /* 0x000fc80000000f00 */
[C---:B------:R-:W-:Y:S02]  /*3400*/  FSETP.GEU.AND P3, PT, |R39|.reuse, 1.175494350822287508e-38, PT ;  /* 0x008000002700780b */ /* 0x040fe40003f6e200 */
[----:B------:R-:W-:Y:S01]  /*3410*/  FSETP.GT.AND P2, PT, |R39|, 8.50705917302346158658e+37, PT ;  /* 0x7e8000002700780b */ /* 0x000fe20003f44200 */
[----:B-1----:R-:W-:Y:S01]  /*3420*/  UISETP.GE.AND UP0, UPT, UR5, 0x1, UPT ;  /* 0x000000010500788c */ /* 0x002fe2000bf06270 */
[----:B0-----:R-:W-:-:S08]  /*3430*/  IMAD.SHL.U32 R2, R4, 0x80, RZ ;  /* 0x0000008004027824 */ /* 0x001fd000078e00ff */
[----:B------:R-:W-:Y:S05]  /*3440*/  BRA.U !UP0, `(.L_x_18) ;  /* 0x0000000108107547 */ /* 0x000fea000b800000 */
[----:B------:R-:W-:-:S06]  /*3450*/  USHF.L.U32 UR4, UR4, 0x1f, URZ ;  /* 0x0000001f04047899 */ /* 0x000fcc00080006ff */
[----:B------:R-:W-:-:S04]  /*3460*/  IMAD.U32 R3, RZ, RZ, UR4 ;  /* 0x00000004ff037e24 */ /* 0x000fc8000f8e00ff */
[----:B------:R-:W0:Y:S02]  /*3470*/  SYNCS.PHASECHK.TRANS64.TRYWAIT P4, [UR13], R3 ;  /* 0x00000003ff0075a7 */ /* 0x000e24000808110d */
[----:B0-----:R-:W-:Y:S05]  /*3480*/  @!P4 BRA `(.L_x_19) ;  /* 0x000000180064c947 */ /* 0x001fea0003800000 */
.L_x_18:
[----:B------:R-:W-:Y:S01]  /*3490*/  BAR.SYNC.DEFER_BLOCKING 0x0 ;  /* 0x0000000000007b1d */ /* 0x000fe20000010000 */
[C---:B------:R-:W-:Y:S01]  /*34a0*/  FMUL R42, R39.reuse, 8388608 ;  /* 0x4b000000272a7820 */ /* 0x040fe20000400000 */
[C---:B------:R-:W-:Y:S01]  /*34b0*/  FSETP.GEU.AND P4, PT, R39.reuse, 1.175494350822287508e-38, PT ;  /* 0x008000002700780b */ /* 0x040fe20003f8e000 */
[----:B------:R-:W-:Y:S01]  /*34c0*/  IMAD.MOV.U32 R47, RZ, RZ, 0x3dc6b27f ;  /* 0x3dc6b27fff2f7424 */ /* 0x000fe200078e00ff */
[----:B------:R-:W-:Y:S02]  /*34d0*/  LOP3.LUT R2, R2, 0x800, RZ, 0xc0, !PT ;  /* 0x0000080002027812 */ /* 0x000fe400078ec0ff */
[----:B------:R-:W-:Y:S01]  /*34e0*/  FSEL R42, R42, R39, !P4 ;  /* 0x000000272a2a7208 */ /* 0x000fe20006000000 */
[----:B------:R-:W-:Y:S01]  /*34f0*/  @P2 FMUL R39, R39, 0.25 ;  /* 0x3e80000027272820 */ /* 0x000fe20000400000 */
[----:B------:R-:W0:Y:S01]  /*3500*/  S2R R66, SR_TID.X ;  /* 0x0000000000427919 */ /* 0x000e220000002100 */
[----:B------:R-:W-:Y:S01]  /*3510*/  IADD3 R3, PT, PT, R2, UR11, RZ ;  /* 0x0000000b02037c10 */ /* 0x000fe2000fffe0ff */
[----:B------:R-:W1:Y:S01]  /*3520*/  LDCU.64 UR4, c[0x0][0x3e0] ;  /* 0x00007c00ff0477ac */ /* 0x000e620008000a00 */
[----:B------:R-:W-:Y:S01]  /*3530*/  @!P3 FMUL R39, R39, 16777216 ;  /* 0x4b8000002727b820 */ /* 0x000fe20000400000 */
[----:B------:R-:W2:Y:S01]  /*3540*/  S2R R36, SR_TID.X ;  /* 0x0000000000247919 */ /* 0x000ea20000002100 */
[----:B------:R-:W-:-:S02]  /*3550*/  FSEL R43, RZ, -23, P4 ;  /* 0xc1b80000ff2b7808 */ /* 0x000fc40002000000 */
[----:B------:R-:W3:Y:S01]  /*3560*/  MUFU.RCP R40, R39 ;  /* 0x0000002700287308 */ /* 0x000ee20000001000 */
[----:B------:R-:W-:Y:S01]  /*3570*/  ISETP.GE.U32.AND P4, PT, R42, 0x7f800000, PT ;  /* 0x7f8000002a00780c */ /* 0x000fe20003f86070 */
[----:B------:R-:W4:Y:S02]  /*3580*/  @!P1 SYNCS.CCTL.IV [UR11+0x3800] ;  /* 0x00380000ff0099b1 */ /* 0x000f24000800000b */
[----:B----4-:R-:W-:Y:S01]  /*3590*/  BAR.SYNC.DEFER_BLOCKING 0x0 ;  /* 0x0000000000007b1d */ /* 0x010fe20000010000 */
[----:B-1----:R-:W-:-:S05]  /*35a0*/  UIMAD UR4, UR10, UR4, URZ ;  /* 0x000000040a0472a4 */ /* 0x002fca000f8e02ff */
[----:B------:R-:W-:Y:S01]  /*35b0*/  LDTM.16dp32bit_t0_t15.x32 R4, tmem[UR12] ;  /* 0x0000000c000479ee */ /* 0x000fe20008a80000 */
[----:B------:R-:W1:Y:S01]  /*35c0*/  LDTM.16dp32bit_t16_t31.x32 R4, tmem[UR12+0x20] ;  /* 0x0000200c000479ee */ /* 0x000e620008aa0000 */
[C---:B0-----:R-:W-:Y:S01]  /*35d0*/  IMAD.SHL.U32 R2, R66.reuse, 0x8, RZ ;  /* 0x0000000842027824 */ /* 0x041fe200078e00ff */
[----:B------:R-:W-:Y:S02]  /*35e0*/  SHF.L.U32 R41, R66, 0x4, RZ ;  /* 0x0000000442297819 */ /* 0x000fe400000006ff */
[----:B--2---:R-:W-:Y:S02]  /*35f0*/  LOP3.LUT R37, R36, 0xf, RZ, 0xc0, !PT ;  /* 0x0000000f24257812 */ /* 0x004fe400078ec0ff */
[----:B------:R-:W-:Y:S02]  /*3600*/  LOP3.LUT R2, R2, 0x300, RZ, 0xc0, !PT ;  /* 0x0000030002027812 */ /* 0x000fe400078ec0ff */
[--C-:B------:R-:W-:Y:S01]  /*3610*/  SHF.R.U32.HI R36, RZ, 0x2, R66.reuse ;  /* 0x00000002ff247819 */ /* 0x100fe20000011642 */
[----:B------:R-:W-:Y:S01]  /*3620*/  IMAD R3, R37, 0x10, R3 ;  /* 0x0000001025037824 */ /* 0x000fe200078e0203 */
[----:B------:R-:W-:Y:S01]  /*3630*/  LOP3.LUT R38, R41, 0x30, RZ, 0xc0, !PT ;  /* 0x0000003029267812 */ /* 0x000fe200078ec0ff */
[----:B------:R-:W0:Y:S01]  /*3640*/  @!P1 SYNCS.CCTL.IV [UR11+0x3808] ;  /* 0x00380800ff0099b1 */ /* 0x000e22000800000b */
[----:B------:R-:W-:Y:S01]  /*3650*/  LOP3.LUT R36, R36, 0x18, RZ, 0xc0, !PT ;  /* 0x0000001824247812 */ /* 0x000fe200078ec0ff */
[----:B------:R-:W-:Y:S01]  /*3660*/  IMAD.IADD R37, R2, 0x1, R3 ;  /* 0x0000000102257824 */ /* 0x000fe200078e0203 */
[----:B------:R-:W-:Y:S01]  /*3670*/  NOP ;  /* 0x0000000000007918 */ /* 0x000fe20000000000 */
[----:B------:R-:W-:Y:S01]  /*3680*/  VIADD R3, R42, 0xc0cafb0d ;  /* 0xc0cafb0d2a037836 */ /* 0x000fe20000000000 */
[----:B------:R-:W-:Y:S01]  /*3690*/  LOP3.LUT R2, R36, 0x1f, R66, 0xf8, !PT ;  /* 0x0000001f24027812 */ /* 0x000fe200078ef842 */
[----:B-1----:R-:W-:Y:S01]  /*36a0*/  @P2 FMUL R4, R4, 0.25 ;  /* 0x3e80000004042820 */ /* 0x002fe20000400000 */
[----:B------:R-:W-:Y:S01]  /*36b0*/  @P2 FMUL R6, R6, 0.25 ;  /* 0x3e80000006062820 */ /* 0x000fe20000400000 */
[----:B------:R-:W-:Y:S01]  /*36c0*/  @P2 FMUL R5, R5, 0.25 ;  /* 0x3e80000005052820 */ /* 0x000fe20000400000 */
[----:B------:R-:W-:Y:S01]  /*36d0*/  LOP3.LUT R3, R3, 0xff800000, RZ, 0xc0, !PT ;  /* 0xff80000003037812 */ /* 0x000fe200078ec0ff */
[----:B------:R-:W-:Y:S01]  /*36e0*/  @!P3 FMUL R4, R4, 16777216 ;  /* 0x4b8000000404b820 */ /* 0x000fe20000400000 */
[----:B------:R-:W-:Y:S01]  /*36f0*/  @!P3 FMUL R6, R6, 16777216 ;  /* 0x4b8000000606b820 */ /* 0x000fe20000400000 */
[----:B------:R-:W-:Y:S01]  /*3700*/  @P2 FMUL R7, R7, 0.25 ;  /* 0x3e80000007072820 */ /* 0x000fe20000400000 */
[----:B------:R-:W-:Y:S01]  /*3710*/  @P2 FMUL R8, R8, 0.25 ;  /* 0x3e80000008082820 */ /* 0x000fe20000400000 */
[----:B------:R-:W-:-:S02]  /*3720*/  IMAD.IADD R44, R42, 0x1, -R3 ;  /* 0x000000012a2c7824 */ /* 0x000fc400078e0a03 */
[C---:B---3--:R-:W-:Y:S01]  /*3730*/  FMUL R4, R40.reuse, R4 ;  /* 0x0000000428047220 */ /* 0x048fe20000400000 */
[----:B------:R-:W-:Y:S01]  /*3740*/  FMUL R39, R40, R6 ;  /* 0x0000000628277220 */ /* 0x000fe20000400000 */
[----:B------:R-:W-:Y:S01]  /*3750*/  @P2 FMUL R10, R10, 0.25 ;  /* 0x3e8000000a0a2820 */ /* 0x000fe20000400000 */
[----:B------:R-:W-:Y:S01]  /*3760*/  FADD R44, R44, -1 ;  /* 0xbf8000002c2c7421 */ /* 0x000fe20000000000 */
[----:B------:R-:W-:Y:S01]  /*3770*/  @!P3 FMUL R5, R5, 16777216 ;  /* 0x4b8000000505b820 */ /* 0x000fe20000400000 */
[----:B------:R-:W-:Y:S01]  /*3780*/  @!P3 FMUL R7, R7, 16777216 ;  /* 0x4b8000000707b820 */ /* 0x000fe20000400000 */
[----:B------:R-:W-:Y:S01]  /*3790*/  @!P3 FMUL R8, R8, 16777216 ;  /* 0x4b8000000808b820 */ /* 0x000fe20000400000 */
[----:B------:R-:W-:Y:S01]  /*37a0*/  @!P3 FMUL R10, R10, 16777216 ;  /* 0x4b8000000a0ab820 */ /* 0x000fe20000400000 */
[----:B------:R-:W-:Y:S01]  /*37b0*/  F2FP.F16.F32.PACK_AB R4, R39, R4 ;  /* 0x000000042704723e */ /* 0x000fe200000000ff */
[----:B------:R-:W-:Y:S01]  /*37c0*/  FFMA.FTZ R39, R44, R47, -0.16845393180847167969 ;  /* 0xbe2c7f302c277423 */ /* 0x000fe2000001002f */
[C---:B------:R-:W-:Y:S01]  /*37d0*/  FMUL R5, R40.reuse, R5 ;  /* 0x0000000528057220 */ /* 0x040fe20000400000 */
[C---:B------:R-:W-:Y:S01]  /*37e0*/  FMUL R6, R40.reuse, R7 ;  /* 0x0000000728067220 */ /* 0x040fe20000400000 */
[C---:B------:R-:W-:Y:S01]  /*37f0*/  FMUL R7, R40.reuse, R8 ;  /* 0x0000000828077220 */ /* 0x040fe20000400000 */
[----:B------:R-:W-:Y:S01]  /*3800*/  FMUL R10, R40, R10 ;  /* 0x0000000a280a7220 */ /* 0x000fe20000400000 */
[----:B------:R-:W-:Y:S01]  /*3810*/  FFMA.FTZ R39, R44, R39, 0.1716887056827545166 ;  /* 0x3e2fcf2a2c277423 */ /* 0x000fe20000010027 */
[----:B------:R-:W-:Y:S01]  /*3820*/  SHF.L.U32 R36, R2, 0x3, RZ ;  /* 0x0000000302247819 */ /* 0x000fe200000006ff */
[----:B------:R-:W-:Y:S01]  /*3830*/  @P2 FMUL R11, R11, 0.25 ;  /* 0x3e8000000b0b2820 */ /* 0x000fe20000400000 */
[----:B------:R-:W-:Y:S01]  /*3840*/  F2FP.F16.F32.PACK_AB R8, R6, R5 ;  /* 0x000000050608723e */ /* 0x000fe200000000ff */
[----:B------:R-:W-:Y:S01]  /*3850*/  @P2 FMUL R12, R12, 0.25 ;  /* 0x3e8000000c0c2820 */ /* 0x000fe20000400000 */
[----:B------:R-:W-:Y:S01]  /*3860*/  F2FP.F16.F32.PACK_AB R5, R10, R7 ;  /* 0x000000070a05723e */ /* 0x000fe200000000ff */
[----:B------:R-:W-:Y:S01]  /*3870*/  FFMA.FTZ R7, R44, R39, -0.17900948226451873779 ;  /* 0xbe374e432c077423 */ /* 0x000fe20000010027 */
[----:B------:R-:W-:Y:S01]  /*3880*/  LOP3.LUT R45, R36, 0xc0, RZ, 0xc0, !PT ;  /* 0x000000c0242d7812 */ /* 0x000fe200078ec0ff */
[----:B------:R-:W-:Y:S01]  /*3890*/  @P2 FMUL R14, R14, 0.25 ;  /* 0x3e8000000e0e2820 */ /* 0x000fe20000400000 */
[----:B------:R-:W-:Y:S01]  /*38a0*/  I2FP.F32.S32 R36, R3 ;  /* 0x0000000300247245 */ /* 0x000fe20000201400 */
[----:B------:R-:W-:Y:S01]  /*38b0*/  FFMA.FTZ R7, R44, R7, 0.20512372255325317383 ;  /* 0x3e520bf42c077423 */ /* 0x000fe20000010007 */
[----:B------:R-:W-:Y:S01]  /*38c0*/  @!P3 FMUL R11, R11, 16777216 ;  /* 0x4b8000000b0bb820 */ /* 0x000fe20000400000 */
[----:B------:R-:W-:Y:S01]  /*38d0*/  @!P3 FMUL R12, R12, 16777216 ;  /* 0x4b8000000c0cb820 */ /* 0x000fe20000400000 */
[----:B------:R-:W-:Y:S01]  /*38e0*/  @!P3 FMUL R14, R14, 16777216 ;  /* 0x4b8000000e0eb820 */ /* 0x000fe20000400000 */
[----:B------:R-:W-:Y:S01]  /*38f0*/  FFMA.FTZ R7, R44, R7, -0.24046532809734344482 ;  /* 0xbe763c8b2c077423 */ /* 0x000fe20000010007 */
[----:B------:R-:W-:Y:S01]  /*3900*/  FFMA.FTZ R43, R36, 1.1920928955078125e-07, R43 ;  /* 0x34000000242b7823 */ /* 0x000fe2000001002b */
[----:B------:R-:W-:Y:S01]  /*3910*/  @P2 FMUL R17, R17, 0.25 ;  /* 0x3e80000011112820 */ /* 0x000fe20000400000 */
[----:B------:R-:W-:Y:S01]  /*3920*/  @P2 FMUL R9, R9, 0.25 ;  /* 0x3e80000009092820 */ /* 0x000fe20000400000 */
[----:B------:R-:W-:Y:S01]  /*3930*/  FFMA.FTZ R7, R44, R7, 0.28857114911079406738 ;  /* 0x3e93bf992c077423 */ /* 0x000fe20000010007 */
[----:B------:R-:W-:Y:S01]  /*3940*/  FMUL R36, R40, R11 ;  /* 0x0000000b28247220 */ /* 0x000fe20000400000 */
[----:B------:R-:W-:Y:S01]  /*3950*/  @P2 FMUL R13, R13, 0.25 ;  /* 0x3e8000000d0d2820 */ /* 0x000fe20000400000 */
[----:B------:R-:W-:Y:S01]  /*3960*/  @P2 FMUL R15, R15, 0.25 ;  /* 0x3e8000000f0f2820 */ /* 0x000fe20000400000 */
[----:B------:R-:W-:Y:S01]  /*3970*/  @P2 FMUL R16, R16, 0.25 ;  /* 0x3e80000010102820 */ /* 0x000fe20000400000 */
[----:B------:R-:W-:Y:S01]  /*3980*/  @P2 FMUL R18, R18, 0.25 ;  /* 0x3e80000012122820 */ /* 0x000fe20000400000 */
[----:B------:R-:W-:Y:S01]  /*3990*/  @P2 FMUL R19, R19, 0.25 ;  /* 0x3e80000013132820 */ /* 0x000fe20000400000 */
[----:B------:R-:W-:Y:S01]  /*39a0*/  FFMA.FTZ R7, R44, R7, -0.36067417263984680176 ;  /* 0xbeb8aa492c077423 */ /* 0x000fe20000010007 */
[C---:B------:R-:W-:Y:S01]  /*39b0*/  FMUL R12, R40.reuse, R12 ;  /* 0x0000000c280c7220 */ /* 0x040fe20000400000 */
[----:B------:R-:W-:Y:S01]  /*39c0*/  FMUL R11, R40, R14 ;  /* 0x0000000e280b7220 */ /* 0x000fe20000400000 */
[----:B------:R-:W-:Y:S01]  /*39d0*/  @!P3 FMUL R17, R17, 16777216 ;  /* 0x4b8000001111b820 */ /* 0x000fe20000400000 */
[----:B------:R-:W-:Y:S01]  /*39e0*/  @!P3 FMUL R9, R9, 16777216 ;  /* 0x4b8000000909b820 */ /* 0x000fe20000400000 */
[----:B------:R-:W-:Y:S01]  /*39f0*/  @!P3 FMUL R13, R13, 16777216 ;  /* 0x4b8000000d0db820 */ /* 0x000fe20000400000 */
[----:B------:R-:W-:Y:S01]  /*3a00*/  @!P3 FMUL R15, R15, 16777216 ;  /* 0x4b8000000f0fb820 */ /* 0x000fe20000400000 */
[----:B------:R-:W-:Y:S01]  /*3a10*/  @!P3 FMUL R16, R16, 16777216 ;  /* 0x4b8000001010b820 */ /* 0x000fe20000400000 */
[----:B------:R-:W-:Y:S01]  /*3a20*/  @!P3 FMUL R18, R18, 16777216 ;  /* 0x4b8000001212b820 */ /* 0x000fe20000400000 */
[----:B------:R-:W-:Y:S01]  /*3a30*/  @!P3 FMUL R19, R19, 16777216 ;  /* 0x4b8000001313b820 */ /* 0x000fe20000400000 */
[----:B------:R-:W-:Y:S01]  /*3a40*/  FFMA.FTZ R7, R44, R7, 0.48089820146560668945 ;  /* 0x3ef6384a2c077423 */ /* 0x000fe20000010007 */
[----:B------:R-:W-:Y:S01]  /*3a50*/  F2FP.F16.F32.PACK_AB R6, R11, R12 ;  /* 0x0000000c0b06723e */ /* 0x000fe200000000ff */
[C---:B------:R-:W-:Y:S01]  /*3a60*/  FMUL R11, R40.reuse, R17 ;  /* 0x00000011280b7220 */ /* 0x040fe20000400000 */
[C---:B------:R-:W-:Y:S01]  /*3a70*/  FMUL R9, R40.reuse, R9 ;  /* 0x0000000928097220 */ /* 0x040fe20000400000 */
[C---:B------:R-:W-:Y:S01]  /*3a80*/  FMUL R10, R40.reuse, R13 ;  /* 0x0000000d280a7220 */ /* 0x040fe20000400000 */
[C---:B------:R-:W-:Y:S01]  /*3a90*/  FMUL R15, R40.reuse, R15 ;  /* 0x0000000f280f7220 */ /* 0x040fe20000400000 */
[----:B------:R-:W-:Y:S01]  /*3aa0*/  FMUL R16, R40, R16 ;  /* 0x0000001028107220 */ /* 0x000fe20000400000 */
[----:B------:R-:W-:Y:S01]  /*3ab0*/  FFMA.FTZ R7, R44, R7, -0.72134751081466674805 ;  /* 0xbf38aa3b2c077423 */ /* 0x000fe20000010007 */
[C---:B------:R-:W-:Y:S01]  /*3ac0*/  FMUL R17, R40.reuse, R18 ;  /* 0x0000001228117220 */ /* 0x040fe20000400000 */
[----:B------:R-:W-:Y:S01]  /*3ad0*/  FMUL R12, R40, R19 ;  /* 0x00000013280c7220 */ /* 0x000fe20000400000 */
[----:B------:R-:W-:Y:S01]  /*3ae0*/  IADD3 R3, PT, PT, R45, UR11, R38 ;  /* 0x0000000b2d037c10 */ /* 0x000fe2000fffe026 */
[----:B------:R-:W-:Y:S01]  /*3af0*/  FMUL R13, R44, R7 ;  /* 0x000000072c0d7220 */ /* 0x000fe20000400000 */
[----:B------:R-:W1:Y:S01]  /*3b00*/  LDC.64 R38, c[0x0][0x398] ;  /* 0x0000e600ff267b82 */ /* 0x000e620000000a00 */
[----:B------:R-:W-:Y:S01]  /*3b10*/  F2FP.F16.F32.PACK_AB R9, R36, R9 ;  /* 0x000000092409723e */ /* 0x000fe200000000ff */
[----:B------:R-:W-:Y:S01]  /*3b20*/  @P2 FMUL R22, R22, 0.25 ;  /* 0x3e80000016162820 */ /* 0x000fe20000400000 */
[----:B------:R-:W-:Y:S01]  /*3b30*/  F2FP.F16.F32.PACK_AB R10, R15, R10 ;  /* 0x0000000a0f0a723e */ /* 0x000fe200000000ff */
[----:B------:R-:W-:Y:S01]  /*3b40*/  FMUL R13, R44, R13 ;  /* 0x0000000d2c0d7220 */ /* 0x000fe20000400000 */
[----:B------:R-:W-:Y:S01]  /*3b50*/  F2FP.F16.F32.PACK_AB R7, R17, R16 ;  /* 0x000000101107723e */ /* 0x000fe200000000ff */
[----:B------:R-:W-:Y:S01]  /*3b60*/  @P2 FMUL R20, R20, 0.25 ;  /* 0x3e80000014142820 */ /* 0x000fe20000400000 */
[----:B------:R-:W-:Y:S01]  /*3b70*/  F2FP.F16.F32.PACK_AB R11, R12, R11 ;  /* 0x0000000b0c0b723e */ /* 0x000fe200000000ff */
[----:B------:R-:W2:Y:S01]  /*3b80*/  LDC R36, c[0x0][0x3e8] ;  /* 0x0000fa00ff247b82 */ /* 0x000ea20000000800 */
[----:B------:R-:W-:Y:S01]  /*3b90*/  IMAD R12, R74, UR5, RZ ;  /* 0x000000054a0c7c24 */ /* 0x000fe2000f8e02ff */
[----:B0-----:R0:W-:Y:S01]  /*3ba0*/  STS.128 [R37], R4 ;  /* 0x0000000425007388 */ /* 0x0011e20000000c00 */
[----:B------:R-:W-:Y:S01]  /*3bb0*/  FFMA.FTZ R44, R44, 1.4426950216293334961, R13 ;  /* 0x3fb8aa3b2c2c7823 */ /* 0x000fe2000001000d */
[----:B------:R-:W-:Y:S01]  /*3bc0*/  @P4 MOV R15, 0x7f800000 ;  /* 0x7f800000000f4802 */ /* 0x000fe20000000f00 */
[----:B------:R-:W-:Y:S01]  /*3bd0*/  USHF.L.U32 UR5, UR4, 0x1, URZ ;  /* 0x0000000104057899 */ /* 0x000fe200080006ff */
[----:B------:R3:W-:Y:S01]  /*3be0*/  STS.128 [R37+0x400], R8 ;  /* 0x0004000825007388 */ /* 0x0007e20000000c00 */
[----:B------:R-:W-:Y:S01]  /*3bf0*/  @P2 FMUL R25, R25, 0.25 ;  /* 0x3e80000019192820 */ /* 0x000fe20000400000 */
[----:B------:R-:W-:Y:S01]  /*3c00*/  @P2 FMUL R27, R27, 0.25 ;  /* 0x3e8000001b1b2820 */ /* 0x000fe20000400000 */
[----:B------:R-:W-:Y:S01]  /*3c10*/  @P2 FMUL R28, R28, 0.25 ;  /* 0x3e8000001c1c2820 */ /* 0x000fe20000400000 */
[----:B------:R-:W-:Y:S01]  /*3c20*/  @P2 FMUL R30, R30, 0.25 ;  /* 0x3e8000001e1e2820 */ /* 0x000fe20000400000 */
[----:B------:R-:W-:Y:S01]  /*3c30*/  IMAD.SHL.U32 R13, R12, 0x2, RZ ;  /* 0x000000020c0d7824 */ /* 0x000fe200078e00ff */
[----:B------:R-:W-:Y:S01]  /*3c40*/  SHF.R.U32.HI R19, RZ, 0x6, R66 ;  /* 0x00000006ff137819 */ /* 0x000fe20000011642 */
[----:B------:R-:W-:Y:S01]  /*3c50*/  @!P3 FMUL R22, R22, 16777216 ;  /* 0x4b8000001616b820 */ /* 0x000fe20000400000 */
[----:B------:R-:W-:Y:S01]  /*3c60*/  FADD R43, R43, R44 ;  /* 0x0000002c2b2b7221 */ /* 0x000fe20000000000 */
[----:B------:R-:W-:Y:S01]  /*3c70*/  @!P3 FMUL R20, R20, 16777216 ;  /* 0x4b8000001414b820 */ /* 0x000fe20000400000 */
[----:B------:R-:W-:Y:S01]  /*3c80*/  @!P3 FMUL R25, R25, 16777216 ;  /* 0x4b8000001919b820 */ /* 0x000fe20000400000 */
[----:B------:R-:W-:Y:S01]  /*3c90*/  @!P3 FMUL R27, R27, 16777216 ;  /* 0x4b8000001b1bb820 */ /* 0x000fe20000400000 */
[----:B------:R-:W-:Y:S01]  /*3ca0*/  @!P3 FMUL R28, R28, 16777216 ;  /* 0x4b8000001c1cb820 */ /* 0x000fe20000400000 */
[----:B------:R-:W-:Y:S01]  /*3cb0*/  @!P3 FMUL R30, R30, 16777216 ;  /* 0x4b8000001e1eb820 */ /* 0x000fe20000400000 */
[----:B------:R-:W-:Y:S01]  /*3cc0*/  @P4 FFMA.FTZ R43, R42, R15, +INF ;  /* 0x7f8000002a2b4423 */ /* 0x000fe2000001000f */
[----:B-1----:R-:W-:Y:S01]  /*3cd0*/  IADD3 R16, P4, P5, R13, UR5, R38 ;  /* 0x000000050d107c10 */ /* 0x002fe2000fd9e026 */
[----:B------:R-:W-:Y:S01]  /*3ce0*/  UIMAD.WIDE UR4, UR4, 0x2, URZ ;  /* 0x00000002040478a5 */ /* 0x000fe2000f8e02ff */
[----:B------:R-:W-:Y:S01]  /*3cf0*/  SGXT.U32 R19, R19, 0x1 ;  /* 0x000000011313781a */ /* 0x000fe20000000000 */
[----:B0-----:R-:W-:Y:S01]  /*3d00*/  FMUL R5, R40, R22 ;  /* 0x0000001628057220 */ /* 0x001fe20000400000 */
[----:B------:R-:W-:-:S04]  /*3d10*/  IMAD.HI R4, R12, 0x2, RZ ;  /* 0x000000020c047827 */ /* 0x000fc800078e02ff */
[C---:B------:R-:W-:Y:S01]  /*3d20*/  FMUL R20, R40.reuse, R20 ;  /* 0x0000001428147220 */ /* 0x040fe20000400000 */
[C---:B---3--:R-:W-:Y:S01]  /*3d30*/  FMUL R9, R40.reuse, R25 ;  /* 0x0000001928097220 */ /* 0x048fe20000400000 */
[C---:B------:R-:W-:Y:S01]  /*3d40*/  FMUL R6, R40.reuse, R27 ;  /* 0x0000001b28067220 */ /* 0x040fe20000400000 */
[C---:B------:R-:W-:Y:S01]  /*3d50*/  FMUL R22, R40.reuse, R28 ;  /* 0x0000001c28167220 */ /* 0x040fe20000400000 */
[----:B------:R-:W-:Y:S01]  /*3d60*/  FMUL R7, R40, R30 ;  /* 0x0000001e28077220 */ /* 0x000fe20000400000 */
[----:B------:R-:W-:Y:S01]  /*3d70*/  LOP3.LUT R38, R41, 0x7f0, RZ, 0xc0, !PT ;  /* 0x000007f029267812 */ /* 0x000fe200078ec0ff */
[----:B------:R-:W-:Y:S01]  /*3d80*/  BAR.SYNC.DEFER_BLOCKING 0x0 ;  /* 0x0000000000007b1d */ /* 0x000fe20000010000 */
[----:B--2---:R-:W-:Y:S01]  /*3d90*/  IMAD R19, R19, R36, RZ ;  /* 0x0000002413137224 */ /* 0x004fe200078e02ff */
[----:B------:R-:W-:Y:S01]  /*3da0*/  IADD3.X R17, PT, PT, R4, UR5, R39, P4, P5 ;  /* 0x0000000504117c10 */ /* 0x000fe2000a7ea427 */
[----:B------:R-:W-:Y:S01]  /*3db0*/  @P2 FMUL R29, R29, 0.25 ;  /* 0x3e8000001d1d2820 */ /* 0x000fe20000400000 */
[----:B------:R-:W-:Y:S01]  /*3dc0*/  F2FP.F16.F32.PACK_AB R20, R5, R20 ;  /* 0x000000140514723e */ /* 0x000fe200000000ff */
[----:B------:R-:W-:Y:S01]  /*3dd0*/  @P2 FMUL R31, R31, 0.25 ;  /* 0x3e8000001f1f2820 */ /* 0x000fe20000400000 */
[----:B------:R-:W-:Y:S01]  /*3de0*/  F2FP.F16.F32.PACK_AB R9, R6, R9 ;  /* 0x000000090609723e */ /* 0x000fe200000000ff */
[----:B------:R-:W-:Y:S01]  /*3df0*/  IMAD R25, R36, 0x2, R19 ;  /* 0x0000000224197824 */ /* 0x000fe200078e0213 */
[----:B------:R-:W-:Y:S01]  /*3e00*/  F2FP.F16.F32.PACK_AB R22, R7, R22 ;  /* 0x000000160716723e */ /* 0x000fe200000000ff */
[----:B------:R-:W-:Y:S01]  /*3e10*/  @P2 FMUL R21, R21, 0.25 ;  /* 0x3e80000015152820 */ /* 0x000fe20000400000 */
[----:B------:R-:W-:Y:S01]  /*3e20*/  @P2 FMUL R33, R33, 0.25 ;  /* 0x3e80000021212820 */ /* 0x000fe20000400000 */
[----:B------:R-:W-:Y:S01]  /*3e30*/  @P2 FMUL R23, R23, 0.25 ;  /* 0x3e80000017172820 */ /* 0x000fe20000400000 */
[----:B------:R-:W-:Y:S01]  /*3e40*/  @P2 FMUL R24, R24, 0.25 ;  /* 0x3e80000018182820 */ /* 0x000fe20000400000 */
[----:B------:R-:W-:Y:S01]  /*3e50*/  @P2 FMUL R26, R26, 0.25 ;  /* 0x3e8000001a1a2820 */ /* 0x000fe20000400000 */
[----:B------:R-:W-:Y:S01]  /*3e60*/  @P2 FMUL R32, R32, 0.25 ;  /* 0x3e80000020202820 */ /* 0x000fe20000400000 */
[----:B------:R-:W-:Y:S01]  /*3e70*/  @P2 FMUL R34, R34, 0.25 ;  /* 0x3e80000022222820 */ /* 0x000fe20000400000 */
[----:B------:R-:W-:Y:S01]  /*3e80*/  @!P3 FMUL R29, R29, 16777216 ;  /* 0x4b8000001d1db820 */ /* 0x000fe20000400000 */
[----:B------:R-:W-:Y:S01]  /*3e90*/  @!P3 FMUL R31, R31, 16777216 ;  /* 0x4b8000001f1fb820 */ /* 0x000fe20000400000 */
[----:B------:R-:W-:Y:S01]  /*3ea0*/  @P2 FMUL R35, R35, 0.25 ;  /* 0x3e80000023232820 */ /* 0x000fe20000400000 */
[----:B------:R-:W-:Y:S01]  /*3eb0*/  LEA R27, R36, R25, 0x1 ;  /* 0x00000019241b7211 */ /* 0x000fe200078e08ff */
[----:B------:R-:W-:Y:S01]  /*3ec0*/  @!P3 FMUL R21, R21, 16777216 ;  /* 0x4b8000001515b820 */ /* 0x000fe20000400000 */
[----:B------:R-:W-:Y:S01]  /*3ed0*/  @!P3 FMUL R33, R33, 16777216 ;  /* 0x4b8000002121b820 */ /* 0x000fe20000400000 */
[----:B------:R-:W-:Y:S01]  /*3ee0*/  @!P3 FMUL R23, R23, 16777216 ;  /* 0x4b8000001717b820 */ /* 0x000fe20000400000 */
[----:B------:R-:W-:Y:S01]  /*3ef0*/  @!P3 FMUL R24, R24, 16777216 ;  /* 0x4b8000001818b820 */ /* 0x000fe20000400000 */
[----:B------:R-:W0:Y:S01]  /*3f00*/  LDS.128 R12, [R38+UR11] ;  /* 0x0000000b260c7984 */ /* 0x000e220008000c00 */
[----:B------:R-:W-:Y:S01]  /*3f10*/  @!P3 FMUL R26, R26, 16777216 ;  /* 0x4b8000001a1ab820 */ /* 0x000fe20000400000 */
[----:B------:R-:W-:Y:S01]  /*3f20*/  @!P3 FMUL R32, R32, 16777216 ;  /* 0x4b8000002020b820 */ /* 0x000fe20000400000 */
[----:B------:R-:W-:Y:S01]  /*3f30*/  @!P3 FMUL R34, R34, 16777216 ;  /* 0x4b8000002222b820 */ /* 0x000fe20000400000 */
[----:B------:R-:W-:Y:S01]  /*3f40*/  LDS.128 R4, [R38+UR11+0x800] ;  /* 0x0008000b26047984 */ /* 0x000fe20008000c00 */
[C---:B------:R-:W-:Y:S01]  /*3f50*/  FMUL R10, R40.reuse, R29 ;  /* 0x0000001d280a7220 */ /* 0x040fe20000400000 */
[----:B------:R-:W-:Y:S01]  /*3f60*/  FMUL R31, R40, R31 ;  /* 0x0000001f281f7220 */ /* 0x000fe20000400000 */
[----:B------:R-:W-:Y:S01]  /*3f70*/  @!P3 FMUL R35, R35, 16777216 ;  /* 0x4b8000002323b820 */ /* 0x000fe20000400000 */
[----:B------:R-:W-:-:S02]  /*3f80*/  IMAD R29, R36, 0x2, R27 ;  /* 0x00000002241d7824 */ /* 0x000fc400078e021b */
[C---:B------:R-:W-:Y:S01]  /*3f90*/  FMUL R8, R40.reuse, R21 ;  /* 0x0000001528087220 */ /* 0x040fe20000400000 */
[C---:B------:R-:W-:Y:S01]  /*3fa0*/  FMUL R11, R40.reuse, R33 ;  /* 0x00000021280b7220 */ /* 0x040fe20000400000 */
[C---:B------:R-:W-:Y:S01]  /*3fb0*/  FMUL R23, R40.reuse, R23 ;  /* 0x0000001728177220 */ /* 0x040fe20000400000 */
[C---:B------:R-:W-:Y:S01]  /*3fc0*/  FMUL R21, R40.reuse, R24 ;  /* 0x0000001828157220 */ /* 0x040fe20000400000 */
[C---:B------:R-:W-:Y:S01]  /*3fd0*/  FMUL R26, R40.reuse, R26 ;  /* 0x0000001a281a7220 */ /* 0x040fe20000400000 */
[C---:B------:R-:W-:Y:S01]  /*3fe0*/  FMUL R32, R40.reuse, R32 ;  /* 0x0000002028207220 */ /* 0x040fe20000400000 */
[C---:B------:R-:W-:Y:S01]  /*3ff0*/  FMUL R33, R40.reuse, R34 ;  /* 0x0000002228217220 */ /* 0x040fe20000400000 */
[----:B------:R-:W-:Y:S01]  /*4000*/  FMUL R40, R40, R35 ;  /* 0x0000002328287220 */ /* 0x000fe20000400000 */
[----:B------:R-:W-:Y:S01]  /*4010*/  F2FP.F16.F32.PACK_AB R10, R31, R10 ;  /* 0x0000000a1f0a723e */ /* 0x000fe200000000ff */
[----:B------:R-:W-:Y:S01]  /*4020*/  IMAD R31, R36, 0x2, R29 ;  /* 0x00000002241f7824 */ /* 0x000fe200078e021d */
[----:B------:R-:W-:Y:S01]  /*4030*/  F2FP.F16.F32.PACK_AB R8, R23, R8 ;  /* 0x000000081708723e */ /* 0x000fe200000000ff */
[----:B------:R-:W1:Y:S01]  /*4040*/  LDCU UR4, c[0x0][0x3ec] ;  /* 0x00007d80ff0477ac */ /* 0x000e620008000800 */
[----:B------:R-:W-:-:S02]  /*4050*/  F2FP.F16.F32.PACK_AB R21, R26, R21 ;  /* 0x000000151a15723e */ /* 0x000fc400000000ff */
[----:B------:R-:W-:Y:S01]  /*4060*/  F2FP.F16.F32.PACK_AB R23, R33, R32 ;  /* 0x000000202117723e */ /* 0x000fe200000000ff */
[----:B------:R-:W-:Y:S01]  /*4070*/  BAR.SYNC.DEFER_BLOCKING 0x0 ;  /* 0x0000000000007b1d */ /* 0x000fe20000010000 */
[----:B------:R-:W-:Y:S02]  /*4080*/  F2FP.F16.F32.PACK_AB R11, R40, R11 ;  /* 0x0000000b280b723e */ /* 0x000fe400000000ff */
[----:B------:R-:W-:Y:S02]  /*4090*/  LEA R33, R36, R31, 0x1 ;  /* 0x0000001f24217211 */ /* 0x000fe400078e08ff */
[----:B------:R-:W-:Y:S02]  /*40a0*/  FSETP.NEU.AND P1, PT, R42, RZ, PT ;  /* 0x000000ff2a00720b */ /* 0x000fe40003f2d000 */
[----:B------:R-:W-:Y:S01]  /*40b0*/  LEA R24, P2, R25, R16, 0x1 ;  /* 0x0000001019187211 */ /* 0x000fe200078408ff */
[----:B------:R-:W-:Y:S01]  /*40c0*/  IMAD R35, R36, 0x2, R33 ;  /* 0x0000000224237824 */ /* 0x000fe200078e0221 */
[----:B------:R-:W-:-:S02]  /*40d0*/  FSEL R43, R43, -INF , P1 ;  /* 0xff8000002b2b7808 */ /* 0x000fc40000800000 */
[-C--:B------:R-:W-:Y:S01]  /*40e0*/  LEA R18, P1, R19, R16.reuse, 0x1 ;  /* 0x0000001013127211 */ /* 0x080fe200078208ff */
[C---:B------:R-:W-:Y:S01]  /*40f0*/  IMAD R39, R36.reuse, 0x2, R35 ;  /* 0x0000000224277824 */ /* 0x040fe200078e0223 */
[-C--:B------:R-:W-:Y:S01]  /*4100*/  LEA.HI.X.SX32 R25, R25, R17.reuse, 0x1, P2 ;  /* 0x0000001119197211 */ /* 0x080fe200010f0eff */
[----:B------:R-:W-:Y:S01]  /*4110*/  FFMA R0, R43, 0.69314718246459960938, R0 ;  /* 0x3f3172182b007823 */ /* 0x000fe20000000000 */
[----:B------:R-:W-:Y:S01]  /*4120*/  LEA.HI.X.SX32 R19, R19, R17, 0x1, P1 ;  /* 0x0000001113137211 */ /* 0x000fe200008f0eff */
[----:B-1----:R-:W-:Y:S01]  /*4130*/  UIMAD UR4, UR10, UR4, URZ ;  /* 0x000000040a0472a4 */ /* 0x002fe2000f8e02ff */
[CC--:B------:R-:W-:Y:S02]  /*4140*/  LEA R26, P1, R27.reuse, R16.reuse, 0x1 ;  /* 0x000000101b1a7211 */ /* 0x0c0fe400078208ff */
[----:B------:R-:W-:Y:S01]  /*4150*/  LEA R41, R36, R39, 0x1 ;  /* 0x0000002724297211 */ /* 0x000fe200078e08ff */
[----:B------:R-:W-:Y:S01]  /*4160*/  USHF.L.U32 UR6, UR4, 0x2, URZ ;  /* 0x0000000204067899 */ /* 0x000fe200080006ff */
[----:B------:R-:W-:Y:S01]  /*4170*/  LEA.HI.X.SX32 R27, R27, R17, 0x1, P1 ;  /* 0x000000111b1b7211 */ /* 0x000fe200008f0eff */
[----:B------:R-:W-:Y:S01]  /*4180*/  UIMAD.WIDE UR4, UR4, 0x4, URZ ;  /* 0x00000004040478a5 */ /* 0x000fe2000f8e02ff */
[----:B------:R-:W-:Y:S01]  /*4190*/  SHF.L.U32 R2, R2, 0x4, RZ ;  /* 0x0000000402027819 */ /* 0x000fe200000006ff */
[----:B------:R1:W-:Y:S04]  /*41a0*/  STS.128 [R37], R20 ;  /* 0x0000001425007388 */ /* 0x0003e80000000c00 */
[----:B------:R2:W-:Y:S01]  /*41b0*/  STS.128 [R37+0x400], R8 ;  /* 0x0004000825007388 */ /* 0x0005e20000000c00 */
[----:B------:R-:W-:Y:S01]  /*41c0*/  BAR.SYNC.DEFER_BLOCKING 0x0 ;  /* 0x0000000000007b1d */ /* 0x000fe20000010000 */
[----:B-1----:R-:W-:Y:S01]  /*41d0*/  LEA R20, P1, R29, R16, 0x1 ;  /* 0x000000101d147211 */ /* 0x002fe200078208ff */
[----:B--2---:R-:W-:-:S03]  /*41e0*/  IMAD R37, R36, 0x2, R41 ;  /* 0x0000000224257824 */ /* 0x004fc600078e0229 */
[----:B------:R-:W-:Y:S02]  /*41f0*/  LEA.HI.X.SX32 R21, R29, R17, 0x1, P1 ;  /* 0x000000111d157211 */ /* 0x000fe400008f0eff */
[----:B------:R-:W-:Y:S01]  /*4200*/  LEA R22, P1, R31, R16, 0x1 ;  /* 0x000000101f167211 */ /* 0x000fe200078208ff */
[----:B------:R-:W-:-:S03]  /*4210*/  IMAD R43, R36, 0x2, R37 ;  /* 0x00000002242b7824 */ /* 0x000fc600078e0225 */
[----:B------:R-:W-:Y:S02]  /*4220*/  LEA.HI.X.SX32 R23, R31, R17, 0x1, P1 ;  /* 0x000000111f177211 */ /* 0x000fe400008f0eff */
[C---:B------:R-:W-:Y:S02]  /*4230*/  LEA R31, R36.reuse, R43, 0x1 ;  /* 0x0000002b241f7211 */ /* 0x040fe400078e08ff */
[C---:B------:R-:W-:Y:S01]  /*4240*/  LEA R28, P1, R33.reuse, R16, 0x1 ;  /* 0x00000010211c7211 */ /* 0x040fe200078208ff */
[----:B0-----:R0:W-:Y:S02]  /*4250*/  STG.E.U16 desc[UR28][R18.64], R12 ;  /* 0x0000000c12007986 */ /* 0x0011e4000c10151c */
[----:B------:R-:W-:Y:S01]  /*4260*/  IMAD R45, R36, 0x2, R31 ;  /* 0x00000002242d7824 */ /* 0x000fe200078e021f */
[----:B------:R-:W-:Y:S01]  /*4270*/  LEA.HI.X.SX32 R29, R33, R17, 0x1, P1 ;  /* 0x00000011211d7211 */ /* 0x000fe200008f0eff */
[----:B------:R-:W1:Y:S01]  /*4280*/  LDS.128 R8, [R38+UR11] ;  /* 0x0000000b26087984 */ /* 0x000e620008000c00 */
[----:B0-----:R-:W-:-:S02]  /*4290*/  PRMT R19, R12, 0x7632, R19 ;  /* 0x000076320c137816 */ /* 0x001fc40000000013 */
[----:B------:R-:W-:-:S03]  /*42a0*/  PRMT R18, R13, 0x7632, R18 ;  /* 0x000076320d127816 */ /* 0x000fc60000000012 */
[----:B------:R0:W-:Y:S04]  /*42b0*/  STG.E.U16 desc[UR28][R24.64], R19 ;  /* 0x0000001318007986 */ /* 0x0001e8000c10151c */
[----:B------:R2:W-:Y:S04]  /*42c0*/  STG.E.U16 desc[UR28][R26.64], R13 ;  /* 0x0000000d1a007986 */ /* 0x0005e8000c10151c */
[----:B------:R3:W-:Y:S01]  /*42d0*/  STG.E.U16 desc[UR28][R20.64], R18 ;  /* 0x0000001214007986 */ /* 0x0007e2000c10151c */
[----:B0-----:R-:W-:-:S03]  /*42e0*/  LEA R24, P1, R35, R16, 0x1 ;  /* 0x0000001023187211 */ /* 0x001fc600078208ff */
[----:B------:R0:W-:Y:S01]  /*42f0*/  STG.E.U16 desc[UR28][R22.64], R14 ;  /* 0x0000000e16007986 */ /* 0x0001e2000c10151c */
[----:B--2---:R-:W-:Y:S01]  /*4300*/  IMAD R27, R36, 0x2, R45 ;  /* 0x00000002241b7824 */ /* 0x004fe200078e022d */
[----:B------:R-:W-:Y:S02]  /*4310*/  PRMT R13, R14, 0x7632, R13 ;  /* 0x000076320e0d7816 */ /* 0x000fe4000000000d */
[----:B------:R-:W-:Y:S02]  /*4320*/  LEA.HI.X.SX32 R25, R35, R17, 0x1, P1 ;  /* 0x0000001123197211 */ /* 0x000fe400008f0eff */
[C---:B------:R-:W-:Y:S01]  /*4330*/  LEA R47, R36.reuse, R27, 0x1 ;  /* 0x0000001b242f7211 */ /* 0x040fe200078e08ff */
[----:B------:R2:W-:Y:S01]  /*4340*/  STG.E.U16 desc[UR28][R28.64], R13 ;  /* 0x0000000d1c007986 */ /* 0x0005e2000c10151c */
[-C--:B------:R-:W-:Y:S02]  /*4350*/  LEA R12, P1, R39, R16.reuse, 0x1 ;  /* 0x00000010270c7211 */ /* 0x080fe400078208ff */
[----:B---3--:R-:W-:Y:S01]  /*4360*/  LEA R20, P2, R37, R16, 0x1 ;  /* 0x0000001025147211 */ /* 0x008fe200078408ff */
[----:B------:R-:W-:Y:S01]  /*4370*/  IMAD R49, R36, 0x2, R47 ;  /* 0x0000000224317824 */ /* 0x000fe200078e022f */
[----:B0-----:R-:W-:Y:S01]  /*4380*/  PRMT R14, R15, 0x7632, R14 ;  /* 0x000076320f0e7816 */ /* 0x001fe2000000000e */
[----:B------:R0:W-:Y:S01]  /*4390*/  STG.E.U16 desc[UR28][R24.64], R15 ;  /* 0x0000000f18007986 */ /* 0x0001e2000c10151c */
[----:B------:R-:W-:-:S02]  /*43a0*/  LEA.HI.X.SX32 R21, R37, R17, 0x1, P2 ;  /* 0x0000001125157211 */ /* 0x000fc400010f0eff */
[----:B-1----:R-:W-:Y:S02]  /*43b0*/  PRMT R64, R8, 0x7632, R64 ;  /* 0x0000763208407816 */ /* 0x002fe40000000040 */
[----:B--2---:R-:W-:Y:S02]  /*43c0*/  LEA.HI.X.SX32 R13, R39, R17, 0x1, P1 ;  /* 0x00000011270d7211 */ /* 0x004fe400008f0eff */
[C---:B------:R-:W-:Y:S02]  /*43d0*/  LEA R39, R36.reuse, R49, 0x1 ;  /* 0x0000003124277211 */ /* 0x040fe400078e08ff */
[-C--:B------:R-:W-:Y:S01]  /*43e0*/  LEA R18, P1, R41, R16.reuse, 0x1 ;  /* 0x0000001029127211 */ /* 0x080fe200078208ff */
[----:B------:R-:W-:Y:S01]  /*43f0*/  STG.E.U16 desc[UR28][R12.64], R14 ;  /* 0x0000000e0c007986 */ /* 0x000fe2000c10151c */
[-C--:B------:R-:W-:Y:S01]  /*4400*/  LEA R28, P2, R31, R16.reuse, 0x1 ;  /* 0x000000101f1c7211 */ /* 0x080fe200078408ff */
[----:B------:R-:W-:Y:S01]  /*4410*/  IMAD R51, R36, 0x2, R39 ;  /* 0x0000000224337824 */ /* 0x000fe200078e0227 */
[----:B------:R-:W-:Y:S01]  /*4420*/  LEA.HI.X.SX32 R19, R41, R17, 0x1, P1 ;  /* 0x0000001129137211 */ /* 0x000fe200008f0eff */
[----:B------:R-:W1:Y:S01]  /*4430*/  LDS.128 R12, [R38+UR11+0x800] ;  /* 0x0008000b260c7984 */ /* 0x000e620008000c00 */
[----:B------:R-:W-:-:S02]  /*4440*/  LEA R34, P1, R43, R16, 0x1 ;  /* 0x000000102b227211 */ /* 0x000fc400078208ff */
[C---:B------:R-:W-:Y:S01]  /*4450*/  LEA R41, R36.reuse, R51, 0x1 ;  /* 0x0000003324297211 */ /* 0x040fe200078e08ff */
[----:B------:R2:W-:Y:S01]  /*4460*/  STG.E.U16 desc[UR28][R18.64], R8 ;  /* 0x0000000812007986 */ /* 0x0005e2000c10151c */
[-C--:B------:R-:W-:Y:S02]  /*4470*/  LEA.HI.X.SX32 R35, R43, R17.reuse, 0x1, P1 ;  /* 0x000000112b237211 */ /* 0x080fe400008f0eff */
[-C--:B------:R-:W-:Y:S01]  /*4480*/  LEA R32, P1, R45, R16.reuse, 0x1 ;  /* 0x000000102d207211 */ /* 0x080fe200078208ff */
[C---:B------:R-:W-:Y:S01]  /*4490*/  IMAD R37, R36.reuse, 0x2, R41 ;  /* 0x0000000224257824 */ /* 0x040fe200078e0229 */
[----:B------:R-:W-:Y:S01]  /*44a0*/  LEA.HI.X.SX32 R29, R31, R17, 0x1, P2 ;  /* 0x000000111f1d7211 */ /* 0x000fe200010f0eff */
[----:B------:R3:W-:Y:S01]  /*44b0*/  STG.E.U16 desc[UR28][R20.64], R64 ;  /* 0x0000004014007986 */ /* 0x0007e2000c10151c */
[----:B------:R-:W-:Y:S02]  /*44c0*/  LEA R30, P2, R27, R16, 0x1 ;  /* 0x000000101b1e7211 */ /* 0x000fe400078408ff */
[----:B------:R-:W-:Y:S01]  /*44d0*/  LEA R43, R36, R37, 0x1 ;  /* 0x00000025242b7211 */ /* 0x000fe200078e08ff */
[----:B------:R-:W-:Y:S01]  /*44e0*/  STG.E.U16 desc[UR28][R34.64], R9 ;  /* 0x0000000922007986 */ /* 0x000fe2000c10151c */
[----:B------:R-:W-:-:S02]  /*44f0*/  LEA.HI.X.SX32 R33, R45, R17, 0x1, P1 ;  /* 0x000000112d217211 */ /* 0x000fc400008f0eff */
[-C--:B------:R-:W-:Y:S01]  /*4500*/  LEA R26, P1, R47, R16.reuse, 0x1 ;  /* 0x000000102f1a7211 */ /* 0x080fe200078208ff */
[C---:B------:R-:W-:Y:S01]  /*4510*/  IMAD R45, R36.reuse, 0x2, R43 ;  /* 0x00000002242d7824 */ /* 0x040fe200078e022b */
[-C--:B------:R-:W-:Y:S02]  /*4520*/  LEA.HI.X.SX32 R31, R27, R17.reuse, 0x1, P2 ;  /* 0x000000111b1f7211 */ /* 0x080fe400010f0eff */
[----:B------:R-:W-:Y:S02]  /*4530*/  LEA.HI.X.SX32 R27, R47, R17, 0x1, P1 ;  /* 0x000000112f1b7211 */ /* 0x000fe400008f0eff */
[C---:B------:R-:W-:Y:S02]  /*4540*/  LEA R47, R36.reuse, R45, 0x1 ;  /* 0x0000002d242f7211 */ /* 0x040fe400078e08ff */
[-C--:B------:R-:W-:Y:S02]  /*4550*/  LEA R22, P2, R49, R16.reuse, 0x1 ;  /* 0x0000001031167211 */ /* 0x080fe400078408ff */
[----:B0-----:R-:W-:Y:S01]  /*4560*/  LEA R24, P1, R39, R16, 0x1 ;  /* 0x0000001027187211 */ /* 0x001fe200078208ff */
[----:B------:R-:W-:Y:S01]  /*4570*/  IMAD R61, R36, 0x2, R47 ;  /* 0x00000002243d7824 */ /* 0x000fe200078e022f */
[----:B------:R-:W-:-:S02]  /*4580*/  LEA.HI.X.SX32 R23, R49, R17, 0x1, P2 ;  /* 0x0000001131177211 */ /* 0x000fc400010f0eff */
[----:B------:R-:W-:Y:S02]  /*4590*/  LEA.HI.X.SX32 R25, R39, R17, 0x1, P1 ;  /* 0x0000001127197211 */ /* 0x000fe400008f0eff */
[CC--:B------:R-:W-:Y:S02]  /*45a0*/  LEA R56, P2, R41.reuse, R16.reuse, 0x1 ;  /* 0x0000001029387211 */ /* 0x0c0fe400078408ff */
[C---:B------:R-:W-:Y:S02]  /*45b0*/  LEA R39, R36.reuse, R61, 0x1 ;  /* 0x0000003d24277211 */ /* 0x040fe400078e08ff */
[----:B------:R-:W-:Y:S02]  /*45c0*/  LEA.HI.X.SX32 R57, R41, R17, 0x1, P2 ;  /* 0x0000001129397211 */ /* 0x000fe400010f0eff */
[-C--:B------:R-:W-:Y:S01]  /*45d0*/  LEA R58, P1, R51, R16.reuse, 0x1 ;  /* 0x00000010333a7211 */ /* 0x080fe200078208ff */
[----:B------:R-:W-:Y:S01]  /*45e0*/  IMAD R41, R36, 0x2, R39 ;  /* 0x0000000224297824 */ /* 0x000fe200078e0227 */
[----:B------:R-:W-:-:S02]  /*45f0*/  LEA R54, P2, R43, R16, 0x1 ;  /* 0x000000102b367211 */ /* 0x000fc400078408ff */
[----:B------:R-:W-:Y:S02]  /*4600*/  LEA.HI.X.SX32 R59, R51, R17, 0x1, P1 ;  /* 0x00000011333b7211 */ /* 0x000fe400008f0eff */
[C---:B------:R-:W-:Y:S02]  /*4610*/  LEA R63, R36.reuse, R41, 0x1 ;  /* 0x00000029243f7211 */ /* 0x040fe400078e08ff */
[----:B------:R-:W-:Y:S02]  /*4620*/  LEA R50, P1, R37, R16, 0x1 ;  /* 0x0000001025327211 */ /* 0x000fe400078208ff */
[-C--:B------:R-:W-:Y:S01]  /*4630*/  LEA.HI.X.SX32 R55, R43, R17.reuse, 0x1, P2 ;  /* 0x000000112b377211 */ /* 0x080fe200010f0eff */
[----:B------:R-:W-:Y:S01]  /*4640*/  IMAD R65, R36, 0x2, R63 ;  /* 0x0000000224417824 */ /* 0x000fe200078e023f */
[----:B------:R-:W-:Y:S02]  /*4650*/  LEA.HI.X.SX32 R51, R37, R17, 0x1, P1 ;  /* 0x0000001125337211 */ /* 0x000fe400008f0eff */
[----:B--2---:R-:W-:-:S02]  /*4660*/  PRMT R19, R9, 0x7632, R19 ;  /* 0x0000763209137816 */ /* 0x004fc40000000013 */
[-C--:B------:R-:W-:Y:S02]  /*4670*/  LEA R52, P3, R45, R16.reuse, 0x1 ;  /* 0x000000102d347211 */ /* 0x080fe400078608ff */
[-C--:B------:R-:W-:Y:S01]  /*4680*/  LEA R42, P2, R61, R16.reuse, 0x1 ;  /* 0x000000103d2a7211 */ /* 0x080fe200078408ff */
[----:B------:R0:W-:Y:S01]  /*4690*/  STG.E.U16 desc[UR28][R28.64], R19 ;  /* 0x000000131c007986 */ /* 0x0001e2000c10151c */
[----:B------:R-:W-:Y:S02]  /*46a0*/  LEA R37, R36, R65, 0x1 ;  /* 0x0000004124257211 */ /* 0x000fe400078e08ff */
[----:B---3--:R-:W-:Y:S01]  /*46b0*/  PRMT R21, R10, 0x7632, R21 ;  /* 0x000076320a157816 */ /* 0x008fe20000000015 */
[----:B------:R-:W-:Y:S01]  /*46c0*/  STG.E.U16 desc[UR28][R32.64], R10 ;  /* 0x0000000a20007986 */ /* 0x000fe2000c10151c */
[-C--:B------:R-:W-:Y:S02]  /*46d0*/  LEA.HI.X.SX32 R53, R45, R17.reuse, 0x1, P3 ;  /* 0x000000112d357211 */ /* 0x080fe400018f0eff */
[-C--:B------:R-:W-:Y:S01]  /*46e0*/  LEA R48, P1, R47, R16.reuse, 0x1 ;  /* 0x000000102f307211 */ /* 0x080fe200078208ff */
[----:B------:R-:W-:Y:S01]  /*46f0*/  STG.E.U16 desc[UR28][R30.64], R21 ;  /* 0x000000151e007986 */ /* 0x000fe2000c10151c */
[----:B------:R-:W-:Y:S01]  /*4700*/  LEA.HI.X.SX32 R43, R61, R17, 0x1, P2 ;  /* 0x000000113d2b7211 */ /* 0x000fe200010f0eff */
[----:B------:R-:W-:Y:S01]  /*4710*/  IMAD R61, R36, 0x2, R37 ;  /* 0x00000002243d7824 */ /* 0x000fe200078e0225 */
[----:B------:R-:W-:Y:S01]  /*4720*/  LEA R46, P3, R39, R16, 0x1 ;  /* 0x00000010272e7211 */ /* 0x000fe200078608ff */
[----:B------:R2:W-:Y:S01]  /*4730*/  STG.E.U16 desc[UR28][R26.64], R11 ;  /* 0x0000000b1a007986 */ /* 0x0005e2000c10151c */
[----:B0-----:R-:W-:-:S02]  /*4740*/  PRMT R29, R11, 0x7632, R29 ;  /* 0x000076320b1d7816 */ /* 0x001fc4000000001d */
[-C--:B------:R-:W-:Y:S02]  /*4750*/  LEA.HI.X.SX32 R49, R47, R17.reuse, 0x1, P1 ;  /* 0x000000112f317211 */ /* 0x080fe400008f0eff */
[----:B------:R-:W-:Y:S01]  /*4760*/  LEA.HI.X.SX32 R47, R39, R17, 0x1, P3 ;  /* 0x00000011272f7211 */ /* 0x000fe200018f0eff */
[----:B------:R-:W-:Y:S01]  /*4770*/  STG.E.U16 desc[UR28][R22.64], R29 ;  /* 0x0000001d16007986 */ /* 0x000fe2000c10151c */
[-C--:B------:R-:W-:Y:S02]  /*4780*/  LEA R38, P3, R65, R16.reuse, 0x1 ;  /* 0x0000001041267211 */ /* 0x080fe400078608ff */
[----:B------:R-:W-:Y:S01]  /*4790*/  LEA R67, R36, R61, 0x1 ;  /* 0x0000003d24437211 */ /* 0x000fe200078e08ff */
[----:B------:R0:W-:Y:S01]  /*47a0*/  STG.E.U16 desc[UR28][R24.64], R4 ;  /* 0x0000000418007986 */ /* 0x0001e2000c10151c */
[----:B------:R-:W-:Y:S02]  /*47b0*/  LEA R44, P1, R41, R16, 0x1 ;  /* 0x00000010292c7211 */ /* 0x000fe400078208ff */
[----:B--2---:R-:W-:-:S02]  /*47c0*/  PRMT R27, R4, 0x7632, R27 ;  /* 0x00007632041b7816 */ /* 0x004fc4000000001b */
[----:B------:R-:W-:Y:S02]  /*47d0*/  LEA R40, P2, R63, R16, 0x1 ;  /* 0x000000103f287211 */ /* 0x000fe400078408ff */
[-C--:B------:R-:W-:Y:S01]  /*47e0*/  LEA.HI.X.SX32 R39, R65, R17.reuse, 0x1, P3 ;  /* 0x0000001141277211 */ /* 0x080fe200018f0eff */
[----:B------:R-:W-:Y:S01]  /*47f0*/  IMAD R65, R36, 0x2, R67 ;  /* 0x0000000224417824 */ /* 0x000fe200078e0243 */
[----:B------:R-:W-:Y:S01]  /*4800*/  PRMT R8, R6, 0x7632, R8 ;  /* 0x0000763206087816 */ /* 0x000fe20000000008 */
[----:B------:R-:W-:Y:S01]  /*4810*/  STG.E.U16 desc[UR28][R58.64], R27 ;  /* 0x0000001b3a007986 */ /* 0x000fe2000c10151c */
[----:B------:R-:W-:Y:S02]  /*4820*/  LEA.HI.X.SX32 R45, R41, R17, 0x1, P1 ;  /* 0x00000011292d7211 */ /* 0x000fe400008f0eff */
[----:B0-----:R-:W-:Y:S01]  /*4830*/  PRMT R25, R5, 0x7632, R25 ;  /* 0x0000763205197816 */ /* 0x001fe20000000019 */
[----:B------:R-:W-:Y:S01]  /*4840*/  STG.E.U16 desc[UR28][R56.64], R5 ;  /* 0x0000000538007986 */ /* 0x000fe2000c10151c */
[----:B------:R-:W-:-:S02]  /*4850*/  PRMT R21, R7, 0x7632, R21 ;  /* 0x0000763207157816 */ /* 0x000fc40000000015 */
[----:B------:R-:W-:Y:S01]  /*4860*/  LEA.HI.X.SX32 R41, R63, R17, 0x1, P2 ;  /* 0x000000113f297211 */ /* 0x000fe200010f0eff */
[----:B------:R-:W-:Y:S01]  /*4870*/  STG.E.U16 desc[UR28][R50.64], R25 ;  /* 0x0000001932007986 */ /* 0x000fe2000c10151c */
[-C--:B------:R-:W-:Y:S02]  /*4880*/  LEA R36, P1, R37, R16.reuse, 0x1 ;  /* 0x0000001025247211 */ /* 0x080fe400078208ff */
[-C--:B------:R-:W-:Y:S01]  /*4890*/  LEA R60, P2, R61, R16.reuse, 0x1 ;  /* 0x000000103d3c7211 */ /* 0x080fe200078408ff */
[----:B------:R-:W-:Y:S01]  /*48a0*/  STG.E.U16 desc[UR28][R54.64], R6 ;  /* 0x0000000636007986 */ /* 0x000fe2000c10151c */
[----:B-1----:R-:W-:Y:S02]  /*48b0*/  PRMT R22, R12, 0x7632, R22 ;  /* 0x000076320c167816 */ /* 0x002fe40000000016 */
[-C--:B------:R-:W-:Y:S01]  /*48c0*/  LEA R62, P3, R67, R16.reuse, 0x1 ;  /* 0x00000010433e7211 */ /* 0x080fe200078608ff */
[----:B------:R0:W-:Y:S01]  /*48d0*/  STG.E.U16 desc[UR28][R52.64], R8 ;  /* 0x0000000834007986 */ /* 0x0001e2000c10151c */
[----:B------:R-:W-:-:S02]  /*48e0*/  LEA R16, P4, R65, R16, 0x1 ;  /* 0x0000001041107211 */ /* 0x000fc400078808ff */
[----:B------:R-:W-:Y:S01]  /*48f0*/  PRMT R19, R13, 0x7632, R19 ;  /* 0x000076320d137816 */ /* 0x000fe20000000013 */
[----:B------:R-:W-:Y:S01]  /*4900*/  STG.E.U16 desc[UR28][R48.64], R7 ;  /* 0x0000000730007986 */ /* 0x000fe2000c10151c */
[-C--:B------:R-:W-:Y:S02]  /*4910*/  LEA.HI.X.SX32 R37, R37, R17.reuse, 0x1, P1 ;  /* 0x0000001125257211 */ /* 0x080fe400008f0eff */
[-C--:B------:R-:W-:Y:S01]  /*4920*/  LEA.HI.X.SX32 R61, R61, R17.reuse, 0x1, P2 ;  /* 0x000000113d3d7211 */ /* 0x080fe200010f0eff */
[----:B------:R-:W-:Y:S01]  /*4930*/  STG.E.U16 desc[UR28][R42.64], R21 ;  /* 0x000000152a007986 */ /* 0x000fe2000c10151c */
[----:B------:R-:W-:Y:S02]  /*4940*/  PRMT R30, R14, 0x7632, R30 ;  /* 0x000076320e1e7816 */ /* 0x000fe4000000001e */
[-C--:B------:R-:W-:Y:S01]  /*4950*/  LEA.HI.X.SX32 R63, R67, R17.reuse, 0x1, P3 ;  /* 0x00000011433f7211 */ /* 0x080fe200018f0eff */
[----:B------:R-:W-:Y:S01]  /*4960*/  STG.E.U16 desc[UR28][R46.64], R12 ;  /* 0x0000000c2e007986 */ /* 0x000fe2000c10151c */
[----:B------:R-:W-:Y:S01]  /*4970*/  LEA.HI.X.SX32 R17, R65, R17, 0x1, P4 ;  /* 0x0000001141117211 */ /* 0x000fe200020f0eff */
[----:B0-----:R-:W0:Y:S01]  /*4980*/  LDC.64 R8, c[0x0][0x3a0] ;  /* 0x0000e800ff087b82 */ /* 0x001e220000000a00 */
[----:B------:R-:W-:Y:S01]  /*4990*/  PRMT R5, R15, 0x7632, R5 ;  /* 0x000076320f057816 */ /* 0x000fe20000000005 */
[----:B------:R-:W-:Y:S01]  /*49a0*/  STG.E.U16 desc[UR28][R44.64], R22 ;  /* 0x000000162c007986 */ /* 0x000fe2000c10151c */
[----:B------:R-:W-:-:S02]  /*49b0*/  LOP3.LUT R4, R2, 0xf0, RZ, 0xc0, !PT ;  /* 0x000000f002047812 */ /* 0x000fc400078ec0ff */
[----:B------:R-:W-:Y:S01]  /*49c0*/  LOP3.LUT R2, R66, 0x7f, RZ, 0xc0, !PT ;  /* 0x0000007f42027812 */ /* 0x000fe200078ec0ff */
[----:B------:R-:W-:Y:S03]  /*49d0*/  STG.E.U16 desc[UR28][R40.64], R13 ;  /* 0x0000000d28007986 */ /* 0x000fe6000c10151c */
[----:B------:R-:W-:Y:S01]  /*49e0*/  ISETP.GE.U32.AND P1, PT, R2, 0x40, PT ;  /* 0x000000400200780c */ /* 0x000fe20003f26070 */
[----:B------:R-:W-:Y:S04]  /*49f0*/  STG.E.U16 desc[UR28][R38.64], R19 ;  /* 0x0000001326007986 */ /* 0x000fe8000c10151c */
[----:B------:R-:W-:Y:S04]  /*4a00*/  STG.E.U16 desc[UR28][R36.64], R14 ;  /* 0x0000000e24007986 */ /* 0x000fe8000c10151c */
[----:B------:R-:W-:Y:S04]  /*4a10*/  STG.E.U16 desc[UR28][R60.64], R30 ;  /* 0x0000001e3c007986 */ /* 0x000fe8000c10151c */
[----:B------:R-:W-:Y:S04]  /*4a20*/  STG.E.U16 desc[UR28][R62.64], R15 ;  /* 0x0000000f3e007986 */ /* 0x000fe8000c10151c */
[----:B------:R1:W-:Y:S01]  /*4a30*/  STG.E.U16 desc[UR28][R16.64], R5 ;  /* 0x0000000510007986 */ /* 0x0003e2000c10151c */
[----:B------:R-:W-:Y:S01]  /*4a40*/  BAR.SYNC.DEFER_BLOCKING 0x0 ;  /* 0x0000000000007b1d */ /* 0x000fe20000010000 */
[----:B-1----:R-:W-:-:S02]  /*4a50*/  IMAD.SHL.U32 R5, R74, 0x4, RZ ;  /* 0x000000044a057824 */ /* 0x002fc400078e00ff */
[----:B------:R-:W-:-:S03]  /*4a60*/  IMAD.HI R74, R74, 0x4, RZ ;  /* 0x000000044a4a7827 */ /* 0x000fc600078e02ff */
[----:B0-----:R-:W-:Y:S01]  /*4a70*/  IADD3 R2, P2, P3, R5, UR6, R8 ;  /* 0x0000000605027c10 */ /* 0x001fe2000fb5e008 */
[----:B------:R0:W-:Y:S01]  /*4a80*/  STSM.16.M88 [R3], R0 ;  /* 0x0000000003007844 */ /* 0x0001e20000000000 */
[----:B------:R-:W-:Y:S02]  /*4a90*/  BAR.SYNC.DEFER_BLOCKING 0x0 ;  /* 0x0000000000007b1d */ /* 0x000fe40000010000 */
[----:B0-----:R-:W-:-:S04]  /*4aa0*/  IADD3.X R3, PT, PT, R74, UR5, R9, P2, P3 ;  /* 0x000000054a037c10 */ /* 0x001fc800097e6409 */
[----:B------:R-:W0:Y:S04]  /*4ab0*/  LDSM.16.M88 R7, [R4+UR11] ;  /* 0x0000000b0407783b */ /* 0x000e280008000000 */
[----:B0-----:R0:W-:Y:S01]  /*4ac0*/  @!P1 STG.E desc[UR28][R2.64], R7 ;  /* 0x0000000702009986 */ /* 0x0011e2000c10191c */
[----:B------:R-:W-:Y:S06]  /*4ad0*/  BAR.SYNC.DEFER_BLOCKING 0x0 ;  /* 0x0000000000007b1d */ /* 0x000fec0000010000 */
[----:B------:R-:W-:Y:S05]  /*4ae0*/  @P0 BRA `(.L_x_20) ;  /* 0x0000000000a00947 */ /* 0x000fea0003800000 */
[----:B------:R-:W1:Y:S01]  /*4af0*/  S2UR UR5, SR_CgaCtaId ;  /* 0x00000000000579c3 */ /* 0x000e620000008800 */
[----:B------:R-:W-:Y:S01]  /*4b00*/  NOP ;  /* 0x0000000000007918 */ /* 0x000fe20000000000 */
[----:B------:R-:W-:Y:S01]  /*4b10*/  UMOV UR4, 0x50 ;  /* 0x0000005000047882 */ /* 0x000fe20000000000 */
[----:B------:R-:W-:Y:S01]  /*4b20*/  MOV R0, UR33 ;  /* 0x0000002100007c02 */ /* 0x000fe20008000f00 */
[----:B0-----:R-:W-:Y:S02]  /*4b30*/  HFMA2 R7, -RZ, RZ, 0, 5.9604644775390625e-08 ;  /* 0x00000001ff077431 */ /* 0x001fe400000001ff */
[----:B------:R-:W-:Y:S01]  /*4b40*/  IMAD.MOV.U32 R3, RZ, RZ, 0xf ;  /* 0x0000000fff037424 */ /* 0x000fe200078e00ff */
[----:B------:R-:W-:-:S04]  /*4b50*/  LOP3.LUT R0, R0, 0xffff, RZ, 0xc0, !PT ;  /* 0x0000ffff00007812 */ /* 0x000fc800078ec0ff */
[----:B------:R-:W-:-:S05]  /*4b60*/  SHF.R.U32.HI R0, RZ, 0x5, R0 ;  /* 0x00000005ff007819 */ /* 0x000fca0000011600 */
[----:B------:R-:W-:Y:S01]  /*4b70*/  VIADD R2, R0, 0x10 ;  /* 0x0000001000027836 */ /* 0x000fe20000000000 */
[----:B------:R-:W-:Y:S01]  /*4b80*/  SHF.L.U32 R0, R3, R0, RZ ;  /* 0x0000000003007219 */ /* 0x000fe200000006ff */
[----:B-1----:R-:W-:-:S03]  /*4b90*/  ULEA UR6, UR5, UR4, 0x18 ;  /* 0x0000000405067291 */ /* 0x002fc6000f8ec0ff */
[----:B------:R-:W-:-:S04]  /*4ba0*/  SHF.L.U32 R3, R7, R2, RZ ;  /* 0x0000000207037219 */ /* 0x000fc800000006ff */
[----:B------:R-:W-:Y:S02]  /*4bb0*/  LOP3.LUT R0, R3, R0, RZ, 0xfc, !PT ;  /* 0x0000000003007212 */ /* 0x000fe400078efcff */
[----:B------:R-:W0:Y:S02]  /*4bc0*/  LDS R5, [UR6] ;  /* 0x00000006ff057984 */ /* 0x000e240008000800 */
[C---:B------:R-:W-:Y:S02]  /*4bd0*/  LOP3.LUT R2, R0.reuse, 0xffff, RZ, 0xc0, !PT ;  /* 0x0000ffff00027812 */ /* 0x040fe400078ec0ff */
[----:B0-----:R-:W-:-:S04]  /*4be0*/  LOP3.LUT R3, R0, 0xffff, R5, 0x80, !PT ;  /* 0x0000ffff00037812 */ /* 0x001fc800078e8005 */
[----:B------:R-:W-:-:S13]  /*4bf0*/  ISETP.NE.AND P0, PT, R3, R2, PT ;  /* 0x000000020300720c */ /* 0x000fda0003f05270 */
[----:B------:R-:W-:Y:S05]  /*4c00*/  @P0 BRA `(.L_x_21) ;  /* 0x0000000000500947 */ /* 0x000fea0003800000 */
[----:B------:R-:W-:Y:S02]  /*4c10*/  SHF.R.U32.HI R5, RZ, 0x10, R5 ;  /* 0x00000010ff057819 */ /* 0x000fe40000011605 */
[----:B------:R-:W-:-:S04]  /*4c20*/  SHF.R.U32.HI R2, RZ, 0x10, R0 ;  /* 0x00000010ff027819 */ /* 0x000fc80000011600 */
[----:B------:R-:W-:-:S04]  /*4c30*/  LOP3.LUT R5, R5, R2, RZ, 0xc0, !PT ;  /* 0x0000000205057212 */ /* 0x000fc800078ec0ff */
[----:B------:R-:W-:-:S13]  /*4c40*/  ISETP.NE.AND P0, PT, R5, R2, PT ;  /* 0x000000020500720c */ /* 0x000fda0003f05270 */
[----:B------:R-:W-:Y:S05]  /*4c50*/  @P0 BRA `(.L_x_22) ;  /* 0x0000000000300947 */ /* 0x000fea0003800000 */
[----:B------:R-:W-:Y:S01]  /*4c60*/  R2UR UR4, R0 ;  /* 0x00000000000472ca */ /* 0x000fe200000e0000 */
[----:B------:R-:W-:Y:S01]  /*4c70*/  VOTEU.ANY UR5, UPT, PT ;  /* 0x0000000000057886 */ /* 0x000fe200038e0100 */
[----:B------:R-:W0:Y:S01]  /*4c80*/  S2R R0, SR_LANEID ;  /* 0x0000000000007919 */ /* 0x000e220000000000 */
[----:B------:R-:W-:-:S10]  /*4c90*/  UFLO.U32 UR5, UR5 ;  /* 0x00000005000572bd */ /* 0x000fd400080e0000 */
[----:B------:R-:W-:-:S06]  /*4ca0*/  ULOP3.LUT UR4, URZ, UR4, URZ, 0x33, !UPT ;  /* 0x00000004ff047292 */ /* 0x000fcc000f8e33ff */
[----:B------:R-:W-:-:S04]  /*4cb0*/  MOV R2, UR4 ;  /* 0x0000000400027c02 */ /* 0x000fc80008000f00 */
[----:B------:R-:W1:Y:S02]  /*4cc0*/  REDUX UR7, R2 ;  /* 0x00000000020773c4 */ /* 0x000e640000000000 */
[----:B------:R2:W-:Y:S01]  /*4cd0*/  UTCATOMSWS.AND URZ, UR4 ;  /* 0x0000000400ff79e3 */ /* 0x0005e20008000000 */
[----:B0-----:R-:W-:Y:S01]  /*4ce0*/  ISETP.EQ.U32.AND P0, PT, R0, UR5, PT ;  /* 0x0000000500007c0c */ /* 0x001fe2000bf02070 */
[----:B-1----:R-:W-:-:S12]  /*4cf0*/  IMAD.U32 R0, RZ, RZ, UR7 ;  /* 0x00000007ff007e24 */ /* 0x002fd8000f8e00ff */
[----:B------:R2:W-:Y:S01]  /*4d00*/  @P0 ATOMS.AND RZ, [UR6], R0 ;  /* 0x00000000ffff098c */ /* 0x0005e2000a800006 */
[----:B------:R-:W-:Y:S05]  /*4d10*/  BRA `(.L_x_20) ;  /* 0x0000000000147947 */ /* 0x000fea0003800000 */
.L_x_22:
[----:B------:R-:W-:-:S07]  /*4d20*/  MOV R2, 0x4d40 ;  /* 0x00004d4000027802 */ /* 0x000fce0000000f00 */
[----:B------:R-:W-:Y:S05]  /*4d30*/  CALL.REL.NOINC `($__internal_0_$__cuda_sm10x_tcgen05_guardrail_trap_col_being_dealloced_not_returned_by_alloc) ;  /* 0x0000000000447944 */ /* 0x000fea0003c00000 */
[----:B------:R-:W-:Y:S05]  /*4d40*/  BRA `(.L_x_20) ;  /* 0x0000000000087947 */ /* 0x000fea0003800000 */
.L_x_21:
[----:B------:R-:W-:-:S07]  /*4d50*/  MOV R2, 0x4d70 ;  /* 0x00004d7000027802 */ /* 0x000fce0000000f00 */
[----:B------:R-:W-:Y:S05]  /*4d60*/  CALL.REL.NOINC `($__internal_2_$__cuda_sm10x_tcgen05_guardrail_trap_unallocated_columns_being_dealloced) ;  /* 0x0000000000507944 */ /* 0x000fea0003c00000 */
.L_x_20:
[----:B------:R-:W-:Y:S01]  /*4d70*/  NOP ;  /* 0x0000000000007918 */ /* 0x000fe20000000000 */
[----:B--2---:R-:W-:Y:S05]  /*4d80*/  EXIT ;  /* 0x000000000000794d */ /* 0x004fea0003800000 */
.L_x_8:
[----:B------:R-:W1:Y:S02]  /*4d90*/  SYNCS.PHASECHK.TRANS64.TRYWAIT P3, [UR11+0x2800], RZ ;  /* 0x002800ffff0075a7 */ /* 0x000e64000806110b */
[----:B-1----:R-:W-:Y:S05]  /*4da0*/  @!P3 BRA `(.L_x_8) ;  /* 0xfffffffc00f8b947 */ /* 0x002fea000383ffff */
[----:B------:R-:W-:Y:S05]  /*4db0*/  BRA `(.L_x_7) ;  /* 0xffffffcc00747947 */ /* 0x000fea000383ffff */
.L_x_14:
[----:B------:R-:W2:Y:S02]  /*4dc0*/  SYNCS.PHASECHK.TRANS64.TRYWAIT P2, [UR11+0x3810], RZ ;  /* 0x003810ffff0075a7 */ /* 0x000ea4000804110b */
[----:B--2---:R-:W-:Y:S05]  /*4dd0*/  @!P2 BRA `(.L_x_14) ;  /* 0xfffffffc00f8a947 */ /* 0x004fea000383ffff */
[----:B------:R-:W-:Y:S05]  /*4de0*/  BRA `(.L_x_23) ;  /* 0xffffffd800fc7947 */ /* 0x000fea000383ffff */
.L_x_15:
[----:B------:R-:W0:Y:S02]  /*4df0*/  SYNCS.PHASECHK.TRANS64.TRYWAIT P2, [UR13], R14 ;  /* 0x0000000eff0075a7 */ /* 0x000e24000804110d */
[----:B0-----:R-:W-:Y:S05]  /*4e00*/  @!P2 BRA `(.L_x_15) ;  /* 0xfffffffc00f8a947 */ /* 0x001fea000383ffff */
[----:B------:R-:W-:Y:S05]  /*4e10*/  BRA `(.L_x_24) ;  /* 0xffffffdc00d47947 */ /* 0x000fea000383ffff */
.L_x_19:
[----:B------:R-:W0:Y:S02]  /*4e20*/  SYNCS.PHASECHK.TRANS64.TRYWAIT P4, [UR13], R3 ;  /* 0x00000003ff0075a7 */ /* 0x000e24000808110d */
[----:B0-----:R-:W-:Y:S05]  /*4e30*/  @!P4 BRA `(.L_x_19) ;  /* 0xfffffffc00f8c947 */ /* 0x001fea000383ffff */
[----:B------:R-:W-:Y:S05]  /*4e40*/  BRA `(.L_x_18) ;  /* 0xffffffe400907947 */ /* 0x000fea000383ffff */
        .weak           $__internal_0_$__cuda_sm10x_tcgen05_guardrail_trap_col_being_dealloced_not_returned_by_alloc
        .type           $__internal_0_$__cuda_sm10x_tcgen05_guardrail_trap_col_being_dealloced_not_returned_by_alloc,@function
        .size           $__internal_0_$__cuda_sm10x_tcgen05_guardrail_trap_col_being_dealloced_not_returned_by_alloc,($__internal_1_$__cuda_sm10x_tcgen05_guardrail_trap_phase_invalid_during_alloc - $__internal_0_$__cuda_sm10x_tcgen05_guardrail_trap_col_being_dealloced_not_returned_by_alloc)
$__internal_0_$__cuda_sm10x_tcgen05_guardrail_trap_col_being_dealloced_not_returned_by_alloc:
[----:B------:R-:W-:Y:S05]  /*4e50*/  BPT.TRAP 0x1 ;  /* 0x000000040000795c */ /* 0x000fea0000300000 */
[----:B------:R-:W-:-:S04]  /*4e60*/  MOV R3, 0x0 ;  /* 0x0000000000037802 */ /* 0x000fc80000000f00 */
[----:B------:R-:W-:Y:S05]  /*4e70*/  RET.REL.NODEC R2 `(attn_fwd) ;  /* 0xffffffb002607950 */ /* 0x000fea0003c3ffff */
        .weak           $__internal_1_$__cuda_sm10x_tcgen05_guardrail_trap_phase_invalid_during_alloc
        .type           $__internal_1_$__cuda_sm10x_tcgen05_guardrail_trap_phase_invalid_during_alloc,@function
        .size           $__internal_1_$__cuda_sm10x_tcgen05_guardrail_trap_phase_invalid_during_alloc,($__internal_2_$__cuda_sm10x_tcgen05_guardrail_trap_unallocated_columns_being_dealloced - $__internal_1_$__cuda_sm10x_tcgen05_guardrail_trap_phase_invalid_during_alloc)
$__internal_1_$__cuda_sm10x_tcgen05_guardrail_trap_phase_invalid_during_alloc:
[----:B------:R-:W-:Y:S05]  /*4e80*/  BPT.TRAP 0x1 ;  /* 0x000000040000795c */ /* 0x000fea0000300000 */
[----:B------:R-:W-:-:S04]  /*4e90*/  IMAD.MOV.U32 R3, RZ, RZ, 0x0 ;  /* 0x00000000ff037424 */ /* 0x000fc800078e00ff */
[----:B------:R-:W-:Y:S05]  /*4ea0*/  RET.REL.NODEC R2 `(attn_fwd) ;  /* 0xffffffb002547950 */ /* 0x000fea0003c3ffff */
        .weak           $__internal_2_$__cuda_sm10x_tcgen05_guardrail_trap_unallocated_columns_being_dealloced
        .type           $__internal_2_$__cuda_sm10x_tcgen05_guardrail_trap_unallocated_columns_being_dealloced,@function
        .size           $__internal_2_$__cuda_sm10x_tcgen05_guardrail_trap_unallocated_columns_being_dealloced,(.L_x_28 - $__internal_2_$__cuda_sm10x_tcgen05_guardrail_trap_unallocated_columns_being_dealloced)
$__internal_2_$__cuda_sm10x_tcgen05_guardrail_trap_unallocated_columns_being_dealloced:
[----:B------:R-:W-:Y:S05]  /*4eb0*/  BPT.TRAP 0x1 ;  /* 0x000000040000795c */ /* 0x000fea0000300000 */
[----:B------:R-:W-:-:S04]  /*4ec0*/  HFMA2 R3, -RZ, RZ, 0, 0 ;  /* 0x00000000ff037431 */ /* 0x000fc800000001ff */
[----:B------:R-:W-:Y:S05]  /*4ed0*/  RET.REL.NODEC R2 `(attn_fwd) ;  /* 0xffffffb002487950 */ /* 0x000fea0003c3ffff */
.L_x_25:
[----:B------:R-:W-:-:S00]  /*4ee0*/  BRA `(.L_x_25) ;  /* 0xfffffffc00fc7947 */ /* 0x000fc0000383ffff */
[----:B------:R-:W-:-:S00]  /*4ef0*/  NOP ;  /* 0x0000000000007918 */ /* 0x000fc00000000000 */
        /* <DEDUP_REMOVED lines=8> */
.L_x_28:


//--------------------- .nv.global.init           --------------------------
	.section	.nv.global.init,"aw",@progbits
.nv.global.init:
	.type		_$_str,@object
	.size		_$_str,(.L_3 - _$_str)
_$_str:
        /*0000*/ 	.byte	0x5f, 0x5f, 0x43, 0x55, 0x44, 0x41, 0x5f, 0x46, 0x54, 0x5a, 0x00
.L_3:


//--------------------- .nv.shared.attn_fwd       --------------------------
	.section	.nv.shared.attn_fwd,"aw",@nobits
	.sectionflags	@""
	.align	16
	.zero		1024


//--------------------- .nv.shared.reserved.0     --------------------------
	.section	.nv.shared.reserved.0,"aw",@nobits
	.align	8
	.weak		__nv_reservedSMEM_offset_0_alias
	.size		__nv_reservedSMEM_offset_0_alias, 0, 64
	.other		__nv_reservedSMEM_offset_0_alias,@"STO_CUDA_RESERVED_SHARED STV_DEFAULT"
__nv_reservedSMEM_offset_0_alias:
	.zero		0
.nv.shared.reserved.0:
	.zero		64
	.weak		__nv_reservedSMEM_allocation_phase
	.type		__nv_reservedSMEM_allocation_phase,@object
	.size		__nv_reservedSMEM_allocation_phase,(.L_0 - __nv_reservedSMEM_allocation_phase)
__nv_reservedSMEM_allocation_phase:
	.zero		1
.L_0:
	.zero		7
	.weak		__nv_reservedSMEM_devtool_atexit_pc
	.type		__nv_reservedSMEM_devtool_atexit_pc,@object
	.size		__nv_reservedSMEM_devtool_atexit_pc,(__nv_reservedSMEM_allocation_mask - __nv_reservedSMEM_devtool_atexit_pc)
__nv_reservedSMEM_devtool_atexit_pc:
	.zero		8
	.weak		__nv_reservedSMEM_allocation_mask
	.type		__nv_reservedSMEM_allocation_mask,@object
	.size		__nv_reservedSMEM_allocation_mask,(.L_2 - __nv_reservedSMEM_allocation_mask)
__nv_reservedSMEM_allocation_mask:
	.zero		4
.L_2:


//--------------------- .nv.constant0.attn_fwd    --------------------------
	.section	.nv.constant0.attn_fwd,"a",@progbits
	.sectionflags	@""
	.align	4
.nv.constant0.attn_fwd:
	.zero		1032


//--------------------- SYMBOLS --------------------------

	.type		.nv.reservedSmem.offset0,@object
	.size		.nv.reservedSmem.offset0,0x4
	.type		.nv.reservedSmem.cap,@object
	.size		.nv.reservedSmem.cap,0x4
